	.target	sm_90a

	.elftype	@"ET_EXEC"


//--------------------- .note.nv.tkinfo           --------------------------
	.section	.note.nv.tkinfo,"",@"SHT_NOTE"
	.sectionflags	@"SHF_NOTE_NV_TKINFO"
	.tkinfo
        /*0018*/ 	.word	0x00000002
        /*0030*/ 	.string	""
        /*0030*/ 	.string	"ptxas"
        /*0030*/ 	.string	"Cuda compilation tools, release 13.0, V13.0.88"
        /*0030*/ 	.string	"Build cuda_13.0.r13.0/compiler.36424714_0"
        /*0030*/ 	.string	"-arch sm_90a -m 64 "



//--------------------- .note.nv.cuinfo           --------------------------
	.section	.note.nv.cuinfo,"",@"SHT_NOTE"
	.sectionflags	@"SHF_NOTE_NV_CUINFO"
        /*0018*/ 	.short	0x0002
        /*001a*/ 	.short	0x005a
        /*001c*/ 	.short	0x0082
	.zero		2


//--------------------- .nv.info                  --------------------------
	.section	.nv.info,"",@"SHT_CUDA_INFO"
	.align	4


	//----- nvinfo : EIATTR_REGCOUNT
	.align		4
        /*0000*/ 	.byte	0x04, 0x2f
        /*0002*/ 	.short	(.L_15 - .L_14)
	.align		4
.L_14:
        /*0004*/ 	.word	index@(_ZN7cutlass13device_kernelINS_4gemm6kernel13GemmUniversalIN4cute5tupleIJiiiiEEENS1_10collective13CollectiveMmaINS1_34MainloopSm90TmaGmmaWarpSpecializedILi13ENS5_IJNS4_1CILi2EEENSA_ILi1EEESC_EEENS1_35KernelTmaWarpSpecializedCooperativeEEENS5_IJNSA_ILi512EEENSA_ILi32EEESH_EEEaNS5_IJlSC_lEEEaSJ_NS4_8TiledMMAINS4_8MMA_AtomIJNS4_4SM904GMMA26MMA_64x32x32_S32S8S8_SS_TNEEEENS4_6LayoutISD_NS5_IJSC_NSA_ILi0EEESR_EEEEENS5_IJNS4_10UnderscoreESU_SU_EEEEENS4_13SM90_TMA_LOADENS4_14ComposedLayoutINS4_7SwizzleILi1ELi4ELi3EEENS4_18smem_ptr_flag_bitsILi8EEENSQ_INS5_IJNSA_ILi8EEESH_EEENS5_IJSH_SC_EEEEEEEvNS4_8identityENS4_23SM90_TMA_LOAD_MULTICASTES17_vS18_EENS_8epilogue10collective6detail29Sm90TmaWarpSpecializedAdapterINS1C_15DefaultEpilogueIaSJ_SJ_NS1B_6thread17LinearCombinationIaLi1EiiLNS1G_9ScaleType4KindE0ELNS_15FloatRoundStyleE2EaEENS1_15EpilogueDefaultEEEEEvvEEEEvNT_6ParamsE)
        /*0008*/ 	.word	0x000000a8


	//----- nvinfo : EIATTR_FRAME_SIZE
	.align		4
.L_15:
        /*000c*/ 	.byte	0x04, 0x11
        /*000e*/ 	.short	(.L_17 - .L_16)
	.align		4
.L_16:
        /*0010*/ 	.word	index@(_ZN7cutlass13device_kernelINS_4gemm6kernel13GemmUniversalIN4cute5tupleIJiiiiEEENS1_10collective13CollectiveMmaINS1_34MainloopSm90TmaGmmaWarpSpecializedILi13ENS5_IJNS4_1CILi2EEENSA_ILi1EEESC_EEENS1_35KernelTmaWarpSpecializedCooperativeEEENS5_IJNSA_ILi512EEENSA_ILi32EEESH_EEEaNS5_IJlSC_lEEEaSJ_NS4_8TiledMMAINS4_8MMA_AtomIJNS4_4SM904GMMA26MMA_64x32x32_S32S8S8_SS_TNEEEENS4_6LayoutISD_NS5_IJSC_NSA_ILi0EEESR_EEEEENS5_IJNS4_10UnderscoreESU_SU_EEEEENS4_13SM90_TMA_LOADENS4_14ComposedLayoutINS4_7SwizzleILi1ELi4ELi3EEENS4_18smem_ptr_flag_bitsILi8EEENSQ_INS5_IJNSA_ILi8EEESH_EEENS5_IJSH_SC_EEEEEEEvNS4_8identityENS4_23SM90_TMA_LOAD_MULTICASTES17_vS18_EENS_8epilogue10collective6detail29Sm90TmaWarpSpecializedAdapterINS1C_15DefaultEpilogueIaSJ_SJ_NS1B_6thread17LinearCombinationIaLi1EiiLNS1G_9ScaleType4KindE0ELNS_15FloatRoundStyleE2EaEENS1_15EpilogueDefaultEEEEEvvEEEEvNT_6ParamsE)
        /*0014*/ 	.word	0x00000000


	//----- nvinfo : EIATTR_MIN_STACK_SIZE
	.align		4
.L_17:
        /*0018*/ 	.byte	0x04, 0x12
        /*001a*/ 	.short	(.L_19 - .L_18)
	.align		4
.L_18:
        /*001c*/ 	.word	index@(_ZN7cutlass13device_kernelINS_4gemm6kernel13GemmUniversalIN4cute5tupleIJiiiiEEENS1_10collective13CollectiveMmaINS1_34MainloopSm90TmaGmmaWarpSpecializedILi13ENS5_IJNS4_1CILi2EEENSA_ILi1EEESC_EEENS1_35KernelTmaWarpSpecializedCooperativeEEENS5_IJNSA_ILi512EEENSA_ILi32EEESH_EEEaNS5_IJlSC_lEEEaSJ_NS4_8TiledMMAINS4_8MMA_AtomIJNS4_4SM904GMMA26MMA_64x32x32_S32S8S8_SS_TNEEEENS4_6LayoutISD_NS5_IJSC_NSA_ILi0EEESR_EEEEENS5_IJNS4_10UnderscoreESU_SU_EEEEENS4_13SM90_TMA_LOADENS4_14ComposedLayoutINS4_7SwizzleILi1ELi4ELi3EEENS4_18smem_ptr_flag_bitsILi8EEENSQ_INS5_IJNSA_ILi8EEESH_EEENS5_IJSH_SC_EEEEEEEvNS4_8identityENS4_23SM90_TMA_LOAD_MULTICASTES17_vS18_EENS_8epilogue10collective6detail29Sm90TmaWarpSpecializedAdapterINS1C_15DefaultEpilogueIaSJ_SJ_NS1B_6thread17LinearCombinationIaLi1EiiLNS1G_9ScaleType4KindE0ELNS_15FloatRoundStyleE2EaEENS1_15EpilogueDefaultEEEEEvvEEEEvNT_6ParamsE)
        /*0020*/ 	.word	0x00000000
.L_19:


//--------------------- .nv.compat                --------------------------
	.section	.nv.compat,"",@"SHT_CUDA_COMPAT_INFO"
	.align	4
        /*0000*/ 	.byte	0x02, 0x09, 0x01, 0x00, 0x02, 0x02, 0x04, 0x00, 0x02, 0x05, 0x05, 0x00, 0x03, 0x07, 0x01, 0x01
        /*0010*/ 	.byte	0x02, 0x03, 0x01, 0x00, 0x02, 0x06, 0x01, 0x00, 0x04, 0x0b, 0x08, 0x00, 0x00, 0x00, 0x00, 0x00
        /*0020*/ 	.byte	0x00, 0x00, 0x00, 0x00


//--------------------- .nv.info._ZN7cutlass13device_kernelINS_4gemm6kernel13GemmUniversalIN4cute5tupleIJiiiiEEENS1_10collective13CollectiveMmaINS1_34MainloopSm90TmaGmmaWarpSpecializedILi13ENS5_IJNS4_1CILi2EEENSA_ILi1EEESC_EEENS1_35KernelTmaWarpSpecializedCooperativeEEENS5_IJNSA_ILi512EEENSA_ILi32EEESH_EEEaNS5_IJlSC_lEEEaSJ_NS4_8TiledMMAINS4_8MMA_AtomIJNS4_4SM904GMMA26MMA_64x32x32_S32S8S8_SS_TNEEEENS4_6LayoutISD_NS5_IJSC_NSA_ILi0EEESR_EEEEENS5_IJNS4_10UnderscoreESU_SU_EEEEENS4_13SM90_TMA_LOADENS4_14ComposedLayoutINS4_7SwizzleILi1ELi4ELi3EEENS4_18smem_ptr_flag_bitsILi8EEENSQ_INS5_IJNSA_ILi8EEESH_EEENS5_IJSH_SC_EEEEEEEvNS4_8identityENS4_23SM90_TMA_LOAD_MULTICASTES17_vS18_EENS_8epilogue10collective6detail29Sm90TmaWarpSpecializedAdapterINS1C_15DefaultEpilogueIaSJ_SJ_NS1B_6thread17LinearCombinationIaLi1EiiLNS1G_9ScaleType4KindE0ELNS_15FloatRoundStyleE2EaEENS1_15EpilogueDefaultEEEEEvvEEEEvNT_6ParamsE --------------------------
	.section	.nv.info._ZN7cutlass13device_kernelINS_4gemm6kernel13GemmUniversalIN4cute5tupleIJiiiiEEENS1_10collective13CollectiveMmaINS1_34MainloopSm90TmaGmmaWarpSpecializedILi13ENS5_IJNS4_1CILi2EEENSA_ILi1EEESC_EEENS1_35KernelTmaWarpSpecializedCooperativeEEENS5_IJNSA_ILi512EEENSA_ILi32EEESH_EEEaNS5_IJlSC_lEEEaSJ_NS4_8TiledMMAINS4_8MMA_AtomIJNS4_4SM904GMMA26MMA_64x32x32_S32S8S8_SS_TNEEEENS4_6LayoutISD_NS5_IJSC_NSA_ILi0EEESR_EEEEENS5_IJNS4_10UnderscoreESU_SU_EEEEENS4_13SM90_TMA_LOADENS4_14ComposedLayoutINS4_7SwizzleILi1ELi4ELi3EEENS4_18smem_ptr_flag_bitsILi8EEENSQ_INS5_IJNSA_ILi8EEESH_EEENS5_IJSH_SC_EEEEEEEvNS4_8identityENS4_23SM90_TMA_LOAD_MULTICASTES17_vS18_EENS_8epilogue10collective6detail29Sm90TmaWarpSpecializedAdapterINS1C_15DefaultEpilogueIaSJ_SJ_NS1B_6thread17LinearCombinationIaLi1EiiLNS1G_9ScaleType4KindE0ELNS_15FloatRoundStyleE2EaEENS1_15EpilogueDefaultEEEEEvvEEEEvNT_6ParamsE,"",@"SHT_CUDA_INFO"
	.sectionflags	@""
	.align	4


	//----- nvinfo : EIATTR_CUDA_API_VERSION
	.align		4
        /*0000*/ 	.byte	0x04, 0x37
        /*0002*/ 	.short	(.L_21 - .L_20)
.L_20:
        /*0004*/ 	.word	0x00000082


	//----- nvinfo : EIATTR_KPARAM_INFO
	.align		4
.L_21:
        /*0008*/ 	.byte	0x04, 0x17
        /*000a*/ 	.short	(.L_23 - .L_22)
.L_22:
        /*000c*/ 	.word	0x00000000
        /*0010*/ 	.short	0x0000
        /*0012*/ 	.short	0x0070
        /*0014*/ 	.byte	0x00, 0xf0, 0x01, 0x10


	//----- nvinfo : EIATTR_SPARSE_MMA_MASK
	.align		4
.L_23:
        /*0018*/ 	.byte	0x03, 0x50
        /*001a*/ 	.short	0x0000


	//----- nvinfo : EIATTR_MAXREG_COUNT
	.align		4
        /*001c*/ 	.byte	0x03, 0x1b
        /*001e*/ 	.short	0x00a8


	//----- nvinfo : EIATTR_NUM_BARRIERS
	.align		4
        /*0020*/ 	.byte	0x02, 0x4c
        /*0022*/ 	.byte	0x01
	.zero		1


	//----- nvinfo : EIATTR_EXTERNS
	.align		4
        /*0024*/ 	.byte	0x04, 0x0f
        /*0026*/ 	.short	(.L_25 - .L_24)


	//   ....[0]....
	.align		4
.L_24:
        /*0028*/ 	.word	index@(__assertfail)


	//----- nvinfo : EIATTR_MERCURY_ISA_VERSION
	.align		4
.L_25:
        /*002c*/ 	.byte	0x03, 0x5f
        /*002e*/ 	.short	0x0101


	//----- nvinfo : EIATTR_INT_WARP_WIDE_INSTR_OFFSETS
	.align		4
        /*0030*/ 	.byte	0x04, 0x31
        /*0032*/ 	.short	(.L_27 - .L_26)


	//   ....[0]....
.L_26:
        /*0034*/ 	.word	0x000005d0


	//   ....[1]....
        /*0038*/ 	.word	0x000005f0


	//   ....[2]....
        /*003c*/ 	.word	0x000007b0


	//----- nvinfo : EIATTR_COOP_GROUP_MASK_REGIDS
	.align		4
.L_27:
        /*0040*/ 	.byte	0x04, 0x29
        /*0042*/ 	.short	(.L_29 - .L_28)


	//   ....[0]....
.L_28:
        /*0044*/ 	.word	0xffffffff


	//   ....[1]....
        /*0048*/ 	.word	0xffffffff


	//   ....[2]....
        /*004c*/ 	.word	0xffffffff


	//   ....[3]....
        /*0050*/ 	.word	0xffffffff


	//   ....[4]....
        /*0054*/ 	.word	0xffffffff


	//   ....[5]....
        /*0058*/ 	.word	0xffffffff


	//----- nvinfo : EIATTR_COOP_GROUP_INSTR_OFFSETS
	.align		4
.L_29:
        /*005c*/ 	.byte	0x04, 0x28
        /*005e*/ 	.short	(.L_31 - .L_30)


	//   ....[0]....
.L_30:
        /*0060*/ 	.word	0x00000060


	//   ....[1]....
        /*0064*/ 	.word	0x00000070


	//   ....[2]....
        /*0068*/ 	.word	0x00000130


	//   ....[3]....
        /*006c*/ 	.word	0x00000420


	//   ....[4]....
        /*0070*/ 	.word	0x00000950


	//   ....[5]....
        /*0074*/ 	.word	0x000014d0


	//----- nvinfo : EIATTR_REG_RECONFIG
	.align		4
.L_31:
        /*0078*/ 	.byte	0x01, 0x54
	.zero		2


	//----- nvinfo : EIATTR_SYSCALL_OFFSETS
	.align		4
        /*007c*/ 	.byte	0x04, 0x46
        /*007e*/ 	.short	(.L_33 - .L_32)


	//   ....[0]....
.L_32:
        /*0080*/ 	.word	0x000016a0


	//----- nvinfo : EIATTR_MBARRIER_INSTR_OFFSETS
	.align		4
.L_33:
        /*0084*/ 	.byte	0x04, 0x39
        /*0086*/ 	.short	(.L_35 - .L_34)


	//   ....[0]....
.L_34:
        /*0088*/ 	.word	0x00000250
        /*008c*/ 	.word	0x000000ff
        /*0090*/ 	.word	0x00000000
        /*0094*/ 	.short	0x0100
        /*0096*/ 	.byte	0x08
	.zero		1


	//   ....[1]....
        /*0098*/ 	.word	0x00000260
        /*009c*/ 	.word	0x000000ff
        /*00a0*/ 	.word	0x00000068
        /*00a4*/ 	.short	0x0100
        /*00a6*/ 	.byte	0x08
	.zero		1


	//   ....[2]....
        /*00a8*/ 	.word	0x00000270
        /*00ac*/ 	.word	0x000000ff
        /*00b0*/ 	.word	0x00000008
        /*00b4*/ 	.short	0x0100
        /*00b6*/ 	.byte	0x08
	.zero		1


	//   ....[3]....
        /*00b8*/ 	.word	0x00000280
        /*00bc*/ 	.word	0x000000ff
        /*00c0*/ 	.word	0x00000070
        /*00c4*/ 	.short	0x0100
        /*00c6*/ 	.byte	0x08
	.zero		1


	//   ....[4]....
        /*00c8*/ 	.word	0x00000290
        /*00cc*/ 	.word	0x000000ff
        /*00d0*/ 	.word	0x00000010
        /*00d4*/ 	.short	0x0100
        /*00d6*/ 	.byte	0x08
	.zero		1


	//   ....[5]....
        /*00d8*/ 	.word	0x000002a0
        /*00dc*/ 	.word	0x000000ff
        /*00e0*/ 	.word	0x00000078
        /*00e4*/ 	.short	0x0100
        /*00e6*/ 	.byte	0x08
	.zero		1


	//   ....[6]....
        /*00e8*/ 	.word	0x000002b0
        /*00ec*/ 	.word	0x000000ff
        /*00f0*/ 	.word	0x00000018
        /*00f4*/ 	.short	0x0100
        /*00f6*/ 	.byte	0x08
	.zero		1


	//   ....[7]....
        /*00f8*/ 	.word	0x000002c0
        /*00fc*/ 	.word	0x000000ff
        /*0100*/ 	.word	0x00000080
        /*0104*/ 	.short	0x0100
        /*0106*/ 	.byte	0x08
	.zero		1


	//   ....[8]....
        /*0108*/ 	.word	0x000002d0
        /*010c*/ 	.word	0x000000ff
        /*0110*/ 	.word	0x00000020
        /*0114*/ 	.short	0x0100
        /*0116*/ 	.byte	0x08
	.zero		1


	//   ....[9]....
        /*0118*/ 	.word	0x000002e0
        /*011c*/ 	.word	0x000000ff
        /*0120*/ 	.word	0x00000088
        /*0124*/ 	.short	0x0100
        /*0126*/ 	.byte	0x08
	.zero		1


	//   ....[10]....
        /*0128*/ 	.word	0x000002f0
        /*012c*/ 	.word	0x000000ff
        /*0130*/ 	.word	0x00000028
        /*0134*/ 	.short	0x0100
        /*0136*/ 	.byte	0x08
	.zero		1


	//   ....[11]....
        /*0138*/ 	.word	0x00000300
        /*013c*/ 	.word	0x000000ff
        /*0140*/ 	.word	0x00000090
        /*0144*/ 	.short	0x0100
        /*0146*/ 	.byte	0x08
	.zero		1


	//   ....[12]....
        /*0148*/ 	.word	0x00000310
        /*014c*/ 	.word	0x000000ff
        /*0150*/ 	.word	0x00000030
        /*0154*/ 	.short	0x0100
        /*0156*/ 	.byte	0x08
	.zero		1


	//   ....[13]....
        /*0158*/ 	.word	0x00000320
        /*015c*/ 	.word	0x000000ff
        /*0160*/ 	.word	0x00000098
        /*0164*/ 	.short	0x0100
        /*0166*/ 	.byte	0x08
	.zero		1


	//   ....[14]....
        /*0168*/ 	.word	0x00000330
        /*016c*/ 	.word	0x000000ff
        /*0170*/ 	.word	0x00000038
        /*0174*/ 	.short	0x0100
        /*0176*/ 	.byte	0x08
	.zero		1


	//   ....[15]....
        /*0178*/ 	.word	0x00000340
        /*017c*/ 	.word	0x000000ff
        /*0180*/ 	.word	0x000000a0
        /*0184*/ 	.short	0x0100
        /*0186*/ 	.byte	0x08
	.zero		1


	//   ....[16]....
        /*0188*/ 	.word	0x00000350
        /*018c*/ 	.word	0x000000ff
        /*0190*/ 	.word	0x00000040
        /*0194*/ 	.short	0x0100
        /*0196*/ 	.byte	0x08
	.zero		1


	//   ....[17]....
        /*0198*/ 	.word	0x00000360
        /*019c*/ 	.word	0x000000ff
        /*01a0*/ 	.word	0x000000a8
        /*01a4*/ 	.short	0x0100
        /*01a6*/ 	.byte	0x08
	.zero		1


	//   ....[18]....
        /*01a8*/ 	.word	0x00000370
        /*01ac*/ 	.word	0x000000ff
        /*01b0*/ 	.word	0x00000048
        /*01b4*/ 	.short	0x0100
        /*01b6*/ 	.byte	0x08
	.zero		1


	//   ....[19]....
        /*01b8*/ 	.word	0x00000380
        /*01bc*/ 	.word	0x000000ff
        /*01c0*/ 	.word	0x000000b0
        /*01c4*/ 	.short	0x0100
        /*01c6*/ 	.byte	0x08
	.zero		1


	//   ....[20]....
        /*01c8*/ 	.word	0x00000390
        /*01cc*/ 	.word	0x000000ff
        /*01d0*/ 	.word	0x00000050
        /*01d4*/ 	.short	0x0100
        /*01d6*/ 	.byte	0x08
	.zero		1


	//   ....[21]....
        /*01d8*/ 	.word	0x000003a0
        /*01dc*/ 	.word	0x000000ff
        /*01e0*/ 	.word	0x000000b8
        /*01e4*/ 	.short	0x0100
        /*01e6*/ 	.byte	0x08
	.zero		1


	//   ....[22]....
        /*01e8*/ 	.word	0x000003b0
        /*01ec*/ 	.word	0x000000ff
        /*01f0*/ 	.word	0x00000058
        /*01f4*/ 	.short	0x0100
        /*01f6*/ 	.byte	0x08
	.zero		1


	//   ....[23]....
        /*01f8*/ 	.word	0x000003c0
        /*01fc*/ 	.word	0x000000ff
        /*0200*/ 	.word	0x000000c0
        /*0204*/ 	.short	0x0100
        /*0206*/ 	.byte	0x08
	.zero		1


	//   ....[24]....
        /*0208*/ 	.word	0x000003d0
        /*020c*/ 	.word	0x000000ff
        /*0210*/ 	.word	0x00000060
        /*0214*/ 	.short	0x0100
        /*0216*/ 	.byte	0x08
	.zero		1


	//   ....[25]....
        /*0218*/ 	.word	0x000003e0
        /*021c*/ 	.word	0x000000ff
        /*0220*/ 	.word	0x000000c8
        /*0224*/ 	.short	0x0100
        /*0226*/ 	.byte	0x08
	.zero		1


	//   ....[26]....
        /*0228*/ 	.word	0x00000850
        /*022c*/ 	.word	0x000000ff
        /*0230*/ 	.word	0x000000e0
        /*0234*/ 	.short	0x0100
        /*0236*/ 	.byte	0x06
	.zero		1


	//   ....[27]....
        /*0238*/ 	.word	0x000008e0
        /*023c*/ 	.word	0x000000ff
        /*0240*/ 	.word	0x000000e8
        /*0244*/ 	.short	0x0100
        /*0246*/ 	.byte	0x06
	.zero		1


	//   ....[28]....
        /*0248*/ 	.word	0x00001730
        /*024c*/ 	.word	0x00000003
        /*0250*/ 	.word	0x00000000
        /*0254*/ 	.short	0x010a
        /*0256*/ 	.byte	0x3f
	.zero		1


	//   ....[29]....
        /*0258*/ 	.word	0x00001770
        /*025c*/ 	.word	0x00000003
        /*0260*/ 	.word	0x00000000
        /*0264*/ 	.short	0x010a
        /*0266*/ 	.byte	0x3f
	.zero		1


	//   ....[30]....
        /*0268*/ 	.word	0x00001ab0
        /*026c*/ 	.word	0x000000ff
        /*0270*/ 	.word	0x00000000
        /*0274*/ 	.short	0x010a
        /*0276*/ 	.byte	0x06
	.zero		1


	//   ....[31]....
        /*0278*/ 	.word	0x00001af0
        /*027c*/ 	.word	0x000000ff
        /*0280*/ 	.word	0x00000000
        /*0284*/ 	.short	0x010a
        /*0286*/ 	.byte	0x06
	.zero		1


	//   ....[32]....
        /*0288*/ 	.word	0x00001d00
        /*028c*/ 	.word	0x00000005
        /*0290*/ 	.word	0x00000000
        /*0294*/ 	.short	0x0101
        /*0296*/ 	.byte	0x3f
	.zero		1


	//   ....[33]....
        /*0298*/ 	.word	0x00001f50
        /*029c*/ 	.word	0x00000000
        /*02a0*/ 	.word	0x00000000
        /*02a4*/ 	.short	0x0101
        /*02a6*/ 	.byte	0x3f
	.zero		1


	//   ....[34]....
        /*02a8*/ 	.word	0x00006c30
        /*02ac*/ 	.word	0x00000017
        /*02b0*/ 	.word	0x00000068
        /*02b4*/ 	.short	0x010a
        /*02b6*/ 	.byte	0x3f
	.zero		1


	//   ....[35]....
        /*02b8*/ 	.word	0x00006fb0
        /*02bc*/ 	.word	0x00000006
        /*02c0*/ 	.word	0x000000e8
        /*02c4*/ 	.short	0x0101
        /*02c6*/ 	.byte	0x3f
	.zero		1


	//   ....[36]....
        /*02c8*/ 	.word	0x00007700
        /*02cc*/ 	.word	0x00000007
        /*02d0*/ 	.word	0x00000000
        /*02d4*/ 	.short	0x010a
        /*02d6*/ 	.byte	0x3f
	.zero		1


	//   ....[37]....
        /*02d8*/ 	.word	0x00007780
        /*02dc*/ 	.word	0x00000006
        /*02e0*/ 	.word	0x00000000
        /*02e4*/ 	.short	0x010a
        /*02e6*/ 	.byte	0x3f
	.zero		1


	//   ....[38]....
        /*02e8*/ 	.word	0x00007810
        /*02ec*/ 	.word	0x00000007
        /*02f0*/ 	.word	0x00000000
        /*02f4*/ 	.short	0x010a
        /*02f6*/ 	.byte	0x3f
	.zero		1


	//   ....[39]....
        /*02f8*/ 	.word	0x000078a0
        /*02fc*/ 	.word	0x00000006
        /*0300*/ 	.word	0x00000000
        /*0304*/ 	.short	0x010a
        /*0306*/ 	.byte	0x3f
	.zero		1


	//   ....[40]....
        /*0308*/ 	.word	0x00007930
        /*030c*/ 	.word	0x00000007
        /*0310*/ 	.word	0x00000000
        /*0314*/ 	.short	0x010a
        /*0316*/ 	.byte	0x3f
	.zero		1


	//   ....[41]....
        /*0318*/ 	.word	0x000079c0
        /*031c*/ 	.word	0x00000006
        /*0320*/ 	.word	0x00000000
        /*0324*/ 	.short	0x010a
        /*0326*/ 	.byte	0x3f
	.zero		1


	//   ....[42]....
        /*0328*/ 	.word	0x00007a50
        /*032c*/ 	.word	0x00000007
        /*0330*/ 	.word	0x00000000
        /*0334*/ 	.short	0x010a
        /*0336*/ 	.byte	0x3f
	.zero		1


	//   ....[43]....
        /*0338*/ 	.word	0x00007ae0
        /*033c*/ 	.word	0x00000006
        /*0340*/ 	.word	0x00000000
        /*0344*/ 	.short	0x010a
        /*0346*/ 	.byte	0x3f
	.zero		1


	//   ....[44]....
        /*0348*/ 	.word	0x00007b70
        /*034c*/ 	.word	0x00000007
        /*0350*/ 	.word	0x00000000
        /*0354*/ 	.short	0x010a
        /*0356*/ 	.byte	0x3f
	.zero		1


	//   ....[45]....
        /*0358*/ 	.word	0x00007c00
        /*035c*/ 	.word	0x00000006
        /*0360*/ 	.word	0x00000000
        /*0364*/ 	.short	0x010a
        /*0366*/ 	.byte	0x3f
	.zero		1


	//   ....[46]....
        /*0368*/ 	.word	0x00007c90
        /*036c*/ 	.word	0x00000007
        /*0370*/ 	.word	0x00000000
        /*0374*/ 	.short	0x010a
        /*0376*/ 	.byte	0x3f
	.zero		1


	//   ....[47]....
        /*0378*/ 	.word	0x00007d20
        /*037c*/ 	.word	0x00000006
        /*0380*/ 	.word	0x00000000
        /*0384*/ 	.short	0x010a
        /*0386*/ 	.byte	0x3f
	.zero		1


	//   ....[48]....
        /*0388*/ 	.word	0x00007db0
        /*038c*/ 	.word	0x00000005
        /*0390*/ 	.word	0x00000000
        /*0394*/ 	.short	0x010a
        /*0396*/ 	.byte	0x3f
	.zero		1


	//   ....[49]....
        /*0398*/ 	.word	0x00007e10
        /*039c*/ 	.word	0x00000003
        /*03a0*/ 	.word	0x00000000
        /*03a4*/ 	.short	0x010a
        /*03a6*/ 	.byte	0x3f
	.zero		1


	//   ....[50]....
        /*03a8*/ 	.word	0x00007e70
        /*03ac*/ 	.word	0x00000005
        /*03b0*/ 	.word	0x00000000
        /*03b4*/ 	.short	0x010a
        /*03b6*/ 	.byte	0x3f
	.zero		1


	//   ....[51]....
        /*03b8*/ 	.word	0x00007f40
        /*03bc*/ 	.word	0x00000017
        /*03c0*/ 	.word	0x00000068
        /*03c4*/ 	.short	0x010a
        /*03c6*/ 	.byte	0x3f
	.zero		1


	//   ....[52]....
        /*03c8*/ 	.word	0x00008010
        /*03cc*/ 	.word	0x00000007
        /*03d0*/ 	.word	0x00000000
        /*03d4*/ 	.short	0x010a
        /*03d6*/ 	.byte	0x3f
	.zero		1


	//   ....[53]....
        /*03d8*/ 	.word	0x00008060
        /*03dc*/ 	.word	0x00000006
        /*03e0*/ 	.word	0x00000000
        /*03e4*/ 	.short	0x010a
        /*03e6*/ 	.byte	0x3f
	.zero		1


	//   ....[54]....
        /*03e8*/ 	.word	0x000080b0
        /*03ec*/ 	.word	0x00000007
        /*03f0*/ 	.word	0x00000000
        /*03f4*/ 	.short	0x010a
        /*03f6*/ 	.byte	0x3f
	.zero		1


	//   ....[55]....
        /*03f8*/ 	.word	0x00008100
        /*03fc*/ 	.word	0x00000006
        /*0400*/ 	.word	0x00000000
        /*0404*/ 	.short	0x010a
        /*0406*/ 	.byte	0x3f
	.zero		1


	//   ....[56]....
        /*0408*/ 	.word	0x00008150
        /*040c*/ 	.word	0x00000007
        /*0410*/ 	.word	0x00000000
        /*0414*/ 	.short	0x010a
        /*0416*/ 	.byte	0x3f
	.zero		1


	//   ....[57]....
        /*0418*/ 	.word	0x000081a0
        /*041c*/ 	.word	0x00000006
        /*0420*/ 	.word	0x00000000
        /*0424*/ 	.short	0x010a
        /*0426*/ 	.byte	0x3f
	.zero		1


	//   ....[58]....
        /*0428*/ 	.word	0x000081f0
        /*042c*/ 	.word	0x00000007
        /*0430*/ 	.word	0x00000000
        /*0434*/ 	.short	0x010a
        /*0436*/ 	.byte	0x3f
	.zero		1


	//   ....[59]....
        /*0438*/ 	.word	0x00008240
        /*043c*/ 	.word	0x00000006
        /*0440*/ 	.word	0x00000000
        /*0444*/ 	.short	0x010a
        /*0446*/ 	.byte	0x3f
	.zero		1


	//   ....[60]....
        /*0448*/ 	.word	0x00008290
        /*044c*/ 	.word	0x00000007
        /*0450*/ 	.word	0x00000000
        /*0454*/ 	.short	0x010a
        /*0456*/ 	.byte	0x3f
	.zero		1


	//   ....[61]....
        /*0458*/ 	.word	0x000082e0
        /*045c*/ 	.word	0x00000006
        /*0460*/ 	.word	0x00000000
        /*0464*/ 	.short	0x010a
        /*0466*/ 	.byte	0x3f
	.zero		1


	//   ....[62]....
        /*0468*/ 	.word	0x00008330
        /*046c*/ 	.word	0x00000007
        /*0470*/ 	.word	0x00000000
        /*0474*/ 	.short	0x010a
        /*0476*/ 	.byte	0x3f
	.zero		1


	//   ....[63]....
        /*0478*/ 	.word	0x00008380
        /*047c*/ 	.word	0x00000006
        /*0480*/ 	.word	0x00000000
        /*0484*/ 	.short	0x010a
        /*0486*/ 	.byte	0x3f
	.zero		1


	//----- nvinfo : EIATTR_NUM_MBARRIERS
	.align		4
.L_35:
        /*0488*/ 	.byte	0x03, 0x38
        /*048a*/ 	.short	0x001c


	//----- nvinfo : EIATTR_EXIT_INSTR_OFFSETS
	.align		4
        /*048c*/ 	.byte	0x04, 0x1c
        /*048e*/ 	.short	(.L_37 - .L_36)


	//   ....[0]....
.L_36:
        /*0490*/ 	.word	0x00000ac0


	//   ....[1]....
        /*0494*/ 	.word	0x000012d0


	//   ....[2]....
        /*0498*/ 	.word	0x00006330


	//   ....[3]....
        /*049c*/ 	.word	0x00006890


	//   ....[4]....
        /*04a0*/ 	.word	0x00007e00


	//----- nvinfo : EIATTR_MAX_THREADS
	.align		4
.L_37:
        /*04a4*/ 	.byte	0x04, 0x05
        /*04a6*/ 	.short	(.L_39 - .L_38)
.L_38:
        /*04a8*/ 	.word	0x00000180
        /*04ac*/ 	.word	0x00000001
        /*04b0*/ 	.word	0x00000001


	//----- nvinfo : EIATTR_CRS_STACK_SIZE
	.align		4
.L_39:
        /*04b4*/ 	.byte	0x04, 0x1e
        /*04b6*/ 	.short	(.L_41 - .L_40)
.L_40:
        /*04b8*/ 	.word	0x00000000


	//----- nvinfo : EIATTR_CBANK_PARAM_SIZE
	.align		4
.L_41:
        /*04bc*/ 	.byte	0x03, 0x19
        /*04be*/ 	.short	0x0470


	//----- nvinfo : EIATTR_PARAM_CBANK
	.align		4
        /*04c0*/ 	.byte	0x04, 0x0a
        /*04c2*/ 	.short	(.L_43 - .L_42)
	.align		4
.L_42:
        /*04c4*/ 	.word	index@(.nv.constant0._ZN7cutlass13device_kernelINS_4gemm6kernel13GemmUniversalIN4cute5tupleIJiiiiEEENS1_10collective13CollectiveMmaINS1_34MainloopSm90TmaGmmaWarpSpecializedILi13ENS5_IJNS4_1CILi2EEENSA_ILi1EEESC_EEENS1_35KernelTmaWarpSpecializedCooperativeEEENS5_IJNSA_ILi512EEENSA_ILi32EEESH_EEEaNS5_IJlSC_lEEEaSJ_NS4_8TiledMMAINS4_8MMA_AtomIJNS4_4SM904GMMA26MMA_64x32x32_S32S8S8_SS_TNEEEENS4_6LayoutISD_NS5_IJSC_NSA_ILi0EEESR_EEEEENS5_IJNS4_10UnderscoreESU_SU_EEEEENS4_13SM90_TMA_LOADENS4_14ComposedLayoutINS4_7SwizzleILi1ELi4ELi3EEENS4_18smem_ptr_flag_bitsILi8EEENSQ_INS5_IJNSA_ILi8EEESH_EEENS5_IJSH_SC_EEEEEEEvNS4_8identityENS4_23SM90_TMA_LOAD_MULTICASTES17_vS18_EENS_8epilogue10collective6detail29Sm90TmaWarpSpecializedAdapterINS1C_15DefaultEpilogueIaSJ_SJ_NS1B_6thread17LinearCombinationIaLi1EiiLNS1G_9ScaleType4KindE0ELNS_15FloatRoundStyleE2EaEENS1_15EpilogueDefaultEEEEEvvEEEEvNT_6ParamsE)
        /*04c8*/ 	.short	0x0210
        /*04ca*/ 	.short	0x0470


	//----- nvinfo : EIATTR_SW_WAR
	.align		4
.L_43:
        /*04cc*/ 	.byte	0x04, 0x36
        /*04ce*/ 	.short	(.L_45 - .L_44)
.L_44:
        /*04d0*/ 	.word	0x00000008
.L_45:


//--------------------- .nv.callgraph             --------------------------
	.section	.nv.callgraph,"",@"SHT_CUDA_CALLGRAPH"
	.align	4
	.sectionentsize	8
	.align		4
        /*0000*/ 	.word	0x00000000
	.align		4
        /*0004*/ 	.word	0xffffffff
	.align		4
        /*0008*/ 	.word	index@(_ZN7cutlass13device_kernelINS_4gemm6kernel13GemmUniversalIN4cute5tupleIJiiiiEEENS1_10collective13CollectiveMmaINS1_34MainloopSm90TmaGmmaWarpSpecializedILi13ENS5_IJNS4_1CILi2EEENSA_ILi1EEESC_EEENS1_35KernelTmaWarpSpecializedCooperativeEEENS5_IJNSA_ILi512EEENSA_ILi32EEESH_EEEaNS5_IJlSC_lEEEaSJ_NS4_8TiledMMAINS4_8MMA_AtomIJNS4_4SM904GMMA26MMA_64x32x32_S32S8S8_SS_TNEEEENS4_6LayoutISD_NS5_IJSC_NSA_ILi0EEESR_EEEEENS5_IJNS4_10UnderscoreESU_SU_EEEEENS4_13SM90_TMA_LOADENS4_14ComposedLayoutINS4_7SwizzleILi1ELi4ELi3EEENS4_18smem_ptr_flag_bitsILi8EEENSQ_INS5_IJNSA_ILi8EEESH_EEENS5_IJSH_SC_EEEEEEEvNS4_8identityENS4_23SM90_TMA_LOAD_MULTICASTES17_vS18_EENS_8epilogue10collective6detail29Sm90TmaWarpSpecializedAdapterINS1C_15DefaultEpilogueIaSJ_SJ_NS1B_6thread17LinearCombinationIaLi1EiiLNS1G_9ScaleType4KindE0ELNS_15FloatRoundStyleE2EaEENS1_15EpilogueDefaultEEEEEvvEEEEvNT_6ParamsE)
	.align		4
        /*000c*/ 	.word	index@(__assertfail)
	.align		4
        /*0010*/ 	.word	0x00000000
	.align		4
        /*0014*/ 	.word	0xfffffffe
	.align		4
        /*0018*/ 	.word	0x00000000
	.align		4
        /*001c*/ 	.word	0xfffffffd
	.align		4
        /*0020*/ 	.word	0x00000000
	.align		4
        /*0024*/ 	.word	0xfffffffc


//--------------------- .nv.constant4             --------------------------
	.section	.nv.constant4,"a",@progbits
	.align	8
	.align		8
.nv.constant4:
        /*0000*/ 	.dword	__assertfail
	.align		8
        /*0008*/ 	.dword	__unnamed_1
	.align		8
        /*0010*/ 	.dword	_ZN40_INTERNAL_bf60f078_4_k_cu_7d296f97_134744cuda3std3__45__cpo5beginE
	.align		8
        /*0018*/ 	.dword	_ZN40_INTERNAL_bf60f078_4_k_cu_7d296f97_134744cuda3std3__45__cpo3endE
	.align		8
        /*0020*/ 	.dword	_ZN40_INTERNAL_bf60f078_4_k_cu_7d296f97_134744cuda3std3__45__cpo6cbeginE
	.align		8
        /*0028*/ 	.dword	_ZN40_INTERNAL_bf60f078_4_k_cu_7d296f97_134744cuda3std3__45__cpo4cendE
	.align		8
        /*0030*/ 	.dword	_ZN40_INTERNAL_bf60f078_4_k_cu_7d296f97_134744cuda3std3__442_GLOBAL__N__bf60f078_4_k_cu_7d296f97_134746ignoreE
	.align		8
        /*0038*/ 	.dword	_ZN40_INTERNAL_bf60f078_4_k_cu_7d296f97_134744cuda3std3__419piecewise_constructE
	.align		8
        /*0040*/ 	.dword	_ZN40_INTERNAL_bf60f078_4_k_cu_7d296f97_134744cuda3std3__48in_placeE
	.align		8
        /*0048*/ 	.dword	_ZN40_INTERNAL_bf60f078_4_k_cu_7d296f97_134744cuda3std6ranges3__45__cpo4swapE
	.align		8
        /*0050*/ 	.dword	_ZN40_INTERNAL_bf60f078_4_k_cu_7d296f97_134744cuda3std6ranges3__45__cpo9iter_moveE
	.align		8
        /*0058*/ 	.dword	_ZN40_INTERNAL_bf60f078_4_k_cu_7d296f97_134744cute7productE
	.align		8
        /*0060*/ 	.dword	_ZN40_INTERNAL_bf60f078_4_k_cu_7d296f97_134744cute1_E
	.align		8
        /*0068*/ 	.dword	$str$22
	.align		8
        /*0070*/ 	.dword	$str$23


//--------------------- .text._ZN7cutlass13device_kernelINS_4gemm6kernel13GemmUniversalIN4cute5tupleIJiiiiEEENS1_10collective13CollectiveMmaINS1_34MainloopSm90TmaGmmaWarpSpecializedILi13ENS5_IJNS4_1CILi2EEENSA_ILi1EEESC_EEENS1_35KernelTmaWarpSpecializedCooperativeEEENS5_IJNSA_ILi512EEENSA_ILi32EEESH_EEEaNS5_IJlSC_lEEEaSJ_NS4_8TiledMMAINS4_8MMA_AtomIJNS4_4SM904GMMA26MMA_64x32x32_S32S8S8_SS_TNEEEENS4_6LayoutISD_NS5_IJSC_NSA_ILi0EEESR_EEEEENS5_IJNS4_10UnderscoreESU_SU_EEEEENS4_13SM90_TMA_LOADENS4_14ComposedLayoutINS4_7SwizzleILi1ELi4ELi3EEENS4_18smem_ptr_flag_bitsILi8EEENSQ_INS5_IJNSA_ILi8EEESH_EEENS5_IJSH_SC_EEEEEEEvNS4_8identityENS4_23SM90_TMA_LOAD_MULTICASTES17_vS18_EENS_8epilogue10collective6detail29Sm90TmaWarpSpecializedAdapterINS1C_15DefaultEpilogueIaSJ_SJ_NS1B_6thread17LinearCombinationIaLi1EiiLNS1G_9ScaleType4KindE0ELNS_15FloatRoundStyleE2EaEENS1_15EpilogueDefaultEEEEEvvEEEEvNT_6ParamsE --------------------------
	.section	.text._ZN7cutlass13device_kernelINS_4gemm6kernel13GemmUniversalIN4cute5tupleIJiiiiEEENS1_10collective13CollectiveMmaINS1_34MainloopSm90TmaGmmaWarpSpecializedILi13ENS5_IJNS4_1CILi2EEENSA_ILi1EEESC_EEENS1_35KernelTmaWarpSpecializedCooperativeEEENS5_IJNSA_ILi512EEENSA_ILi32EEESH_EEEaNS5_IJlSC_lEEEaSJ_NS4_8TiledMMAINS4_8MMA_AtomIJNS4_4SM904GMMA26MMA_64x32x32_S32S8S8_SS_TNEEEENS4_6LayoutISD_NS5_IJSC_NSA_ILi0EEESR_EEEEENS5_IJNS4_10UnderscoreESU_SU_EEEEENS4_13SM90_TMA_LOADENS4_14ComposedLayoutINS4_7SwizzleILi1ELi4ELi3EEENS4_18smem_ptr_flag_bitsILi8EEENSQ_INS5_IJNSA_ILi8EEESH_EEENS5_IJSH_SC_EEEEEEEvNS4_8identityENS4_23SM90_TMA_LOAD_MULTICASTES17_vS18_EENS_8epilogue10collective6detail29Sm90TmaWarpSpecializedAdapterINS1C_15DefaultEpilogueIaSJ_SJ_NS1B_6thread17LinearCombinationIaLi1EiiLNS1G_9ScaleType4KindE0ELNS_15FloatRoundStyleE2EaEENS1_15EpilogueDefaultEEEEEvvEEEEvNT_6ParamsE,"ax",@progbits
	.align	128
.text._ZN7cutlass13device_kernelINS_4gemm6kernel13GemmUniversalIN4cute5tupleIJiiiiEEENS1_10collective13CollectiveMmaINS1_34MainloopSm90TmaGmmaWarpSpecializedILi13ENS5_IJNS4_1CILi2EEENSA_ILi1EEESC_EEENS1_35KernelTmaWarpSpecializedCooperativeEEENS5_IJNSA_ILi512EEENSA_ILi32EEESH_EEEaNS5_IJlSC_lEEEaSJ_NS4_8TiledMMAINS4_8MMA_AtomIJNS4_4SM904GMMA26MMA_64x32x32_S32S8S8_SS_TNEEEENS4_6LayoutISD_NS5_IJSC_NSA_ILi0EEESR_EEEEENS5_IJNS4_10UnderscoreESU_SU_EEEEENS4_13SM90_TMA_LOADENS4_14ComposedLayoutINS4_7SwizzleILi1ELi4ELi3EEENS4_18smem_ptr_flag_bitsILi8EEENSQ_INS5_IJNSA_ILi8EEESH_EEENS5_IJSH_SC_EEEEEEEvNS4_8identityENS4_23SM90_TMA_LOAD_MULTICASTES17_vS18_EENS_8epilogue10collective6detail29Sm90TmaWarpSpecializedAdapterINS1C_15DefaultEpilogueIaSJ_SJ_NS1B_6thread17LinearCombinationIaLi1EiiLNS1G_9ScaleType4KindE0ELNS_15FloatRoundStyleE2EaEENS1_15EpilogueDefaultEEEEEvvEEEEvNT_6ParamsE:
        .type           _ZN7cutlass13device_kernelINS_4gemm6kernel13GemmUniversalIN4cute5tupleIJiiiiEEENS1_10collective13CollectiveMmaINS1_34MainloopSm90TmaGmmaWarpSpecializedILi13ENS5_IJNS4_1CILi2EEENSA_ILi1EEESC_EEENS1_35KernelTmaWarpSpecializedCooperativeEEENS5_IJNSA_ILi512EEENSA_ILi32EEESH_EEEaNS5_IJlSC_lEEEaSJ_NS4_8TiledMMAINS4_8MMA_AtomIJNS4_4SM904GMMA26MMA_64x32x32_S32S8S8_SS_TNEEEENS4_6LayoutISD_NS5_IJSC_NSA_ILi0EEESR_EEEEENS5_IJNS4_10UnderscoreESU_SU_EEEEENS4_13SM90_TMA_LOADENS4_14ComposedLayoutINS4_7SwizzleILi1ELi4ELi3EEENS4_18smem_ptr_flag_bitsILi8EEENSQ_INS5_IJNSA_ILi8EEESH_EEENS5_IJSH_SC_EEEEEEEvNS4_8identityENS4_23SM90_TMA_LOAD_MULTICASTES17_vS18_EENS_8epilogue10collective6detail29Sm90TmaWarpSpecializedAdapterINS1C_15DefaultEpilogueIaSJ_SJ_NS1B_6thread17LinearCombinationIaLi1EiiLNS1G_9ScaleType4KindE0ELNS_15FloatRoundStyleE2EaEENS1_15EpilogueDefaultEEEEEvvEEEEvNT_6ParamsE,@function
        .size           _ZN7cutlass13device_kernelINS_4gemm6kernel13GemmUniversalIN4cute5tupleIJiiiiEEENS1_10collective13CollectiveMmaINS1_34MainloopSm90TmaGmmaWarpSpecializedILi13ENS5_IJNS4_1CILi2EEENSA_ILi1EEESC_EEENS1_35KernelTmaWarpSpecializedCooperativeEEENS5_IJNSA_ILi512EEENSA_ILi32EEESH_EEEaNS5_IJlSC_lEEEaSJ_NS4_8TiledMMAINS4_8MMA_AtomIJNS4_4SM904GMMA26MMA_64x32x32_S32S8S8_SS_TNEEEENS4_6LayoutISD_NS5_IJSC_NSA_ILi0EEESR_EEEEENS5_IJNS4_10UnderscoreESU_SU_EEEEENS4_13SM90_TMA_LOADENS4_14ComposedLayoutINS4_7SwizzleILi1ELi4ELi3EEENS4_18smem_ptr_flag_bitsILi8EEENSQ_INS5_IJNSA_ILi8EEESH_EEENS5_IJSH_SC_EEEEEEEvNS4_8identityENS4_23SM90_TMA_LOAD_MULTICASTES17_vS18_EENS_8epilogue10collective6detail29Sm90TmaWarpSpecializedAdapterINS1C_15DefaultEpilogueIaSJ_SJ_NS1B_6thread17LinearCombinationIaLi1EiiLNS1G_9ScaleType4KindE0ELNS_15FloatRoundStyleE2EaEENS1_15EpilogueDefaultEEEEEvvEEEEvNT_6ParamsE,(.L_x_132 - _ZN7cutlass13device_kernelINS_4gemm6kernel13GemmUniversalIN4cute5tupleIJiiiiEEENS1_10collective13CollectiveMmaINS1_34MainloopSm90TmaGmmaWarpSpecializedILi13ENS5_IJNS4_1CILi2EEENSA_ILi1EEESC_EEENS1_35KernelTmaWarpSpecializedCooperativeEEENS5_IJNSA_ILi512EEENSA_ILi32EEESH_EEEaNS5_IJlSC_lEEEaSJ_NS4_8TiledMMAINS4_8MMA_AtomIJNS4_4SM904GMMA26MMA_64x32x32_S32S8S8_SS_TNEEEENS4_6LayoutISD_NS5_IJSC_NSA_ILi0EEESR_EEEEENS5_IJNS4_10UnderscoreESU_SU_EEEEENS4_13SM90_TMA_LOADENS4_14ComposedLayoutINS4_7SwizzleILi1ELi4ELi3EEENS4_18smem_ptr_flag_bitsILi8EEENSQ_INS5_IJNSA_ILi8EEESH_EEENS5_IJSH_SC_EEEEEEEvNS4_8identityENS4_23SM90_TMA_LOAD_MULTICASTES17_vS18_EENS_8epilogue10collective6detail29Sm90TmaWarpSpecializedAdapterINS1C_15DefaultEpilogueIaSJ_SJ_NS1B_6thread17LinearCombinationIaLi1EiiLNS1G_9ScaleType4KindE0ELNS_15FloatRoundStyleE2EaEENS1_15EpilogueDefaultEEEEEvvEEEEvNT_6ParamsE)
        .other          _ZN7cutlass13device_kernelINS_4gemm6kernel13GemmUniversalIN4cute5tupleIJiiiiEEENS1_10collective13CollectiveMmaINS1_34MainloopSm90TmaGmmaWarpSpecializedILi13ENS5_IJNS4_1CILi2EEENSA_ILi1EEESC_EEENS1_35KernelTmaWarpSpecializedCooperativeEEENS5_IJNSA_ILi512EEENSA_ILi32EEESH_EEEaNS5_IJlSC_lEEEaSJ_NS4_8TiledMMAINS4_8MMA_AtomIJNS4_4SM904GMMA26MMA_64x32x32_S32S8S8_SS_TNEEEENS4_6LayoutISD_NS5_IJSC_NSA_ILi0EEESR_EEEEENS5_IJNS4_10UnderscoreESU_SU_EEEEENS4_13SM90_TMA_LOADENS4_14ComposedLayoutINS4_7SwizzleILi1ELi4ELi3EEENS4_18smem_ptr_flag_bitsILi8EEENSQ_INS5_IJNSA_ILi8EEESH_EEENS5_IJSH_SC_EEEEEEEvNS4_8identityENS4_23SM90_TMA_LOAD_MULTICASTES17_vS18_EENS_8epilogue10collective6detail29Sm90TmaWarpSpecializedAdapterINS1C_15DefaultEpilogueIaSJ_SJ_NS1B_6thread17LinearCombinationIaLi1EiiLNS1G_9ScaleType4KindE0ELNS_15FloatRoundStyleE2EaEENS1_15EpilogueDefaultEEEEEvvEEEEvNT_6ParamsE,@"STO_CUDA_ENTRY STV_DEFAULT"
_ZN7cutlass13device_kernelINS_4gemm6kernel13GemmUniversalIN4cute5tupleIJiiiiEEENS1_10collective13CollectiveMmaINS1_34MainloopSm90TmaGmmaWarpSpecializedILi13ENS5_IJNS4_1CILi2EEENSA_ILi1EEESC_EEENS1_35KernelTmaWarpSpecializedCooperativeEEENS5_IJNSA_ILi512EEENSA_ILi32EEESH_EEEaNS5_IJlSC_lEEEaSJ_NS4_8TiledMMAINS4_8MMA_AtomIJNS4_4SM904GMMA26MMA_64x32x32_S32S8S8_SS_TNEEEENS4_6LayoutISD_NS5_IJSC_NSA_ILi0EEESR_EEEEENS5_IJNS4_10UnderscoreESU_SU_EEEEENS4_13SM90_TMA_LOADENS4_14ComposedLayoutINS4_7SwizzleILi1ELi4ELi3EEENS4_18smem_ptr_flag_bitsILi8EEENSQ_INS5_IJNSA_ILi8EEESH_EEENS5_IJSH_SC_EEEEEEEvNS4_8identityENS4_23SM90_TMA_LOAD_MULTICASTES17_vS18_EENS_8epilogue10collective6detail29Sm90TmaWarpSpecializedAdapterINS1C_15DefaultEpilogueIaSJ_SJ_NS1B_6thread17LinearCombinationIaLi1EiiLNS1G_9ScaleType4KindE0ELNS_15FloatRoundStyleE2EaEENS1_15EpilogueDefaultEEEEEvvEEEEvNT_6ParamsE:
[----:B------:R-:W0:Y:S01]  /*0000*/  LDC R1, c[0x0][0x28] ;  /* 0x00000a00ff017b82 */ /* 0x000e220000000800 */
[----:B------:R-:W1:Y:S01]  /*0010*/  S2R R19, SR_TID.X ;  /* 0x0000000000137919 */ /* 0x000e620000002100 */
[----:B------:R-:W-:Y:S01]  /*0020*/  ELECT P0, URZ, PT ;  /* 0x00000000003f782f */ /* 0x000fe20003800000 */
[----:B------:R-:W-:Y:S01]  /*0030*/  BSSY B0, `(.L_x_0) ;  /* 0x000000f000007945 */ /* 0x000fe20003800000 */
[--C-:B-1----:R-:W-:Y:S02]  /*0040*/  SHF.R.U32.HI R0, RZ, 0x5, R19.reuse ;  /* 0x00000005ff007819 */ /* 0x102fe40000011613 */
[----:B------:R-:W-:-:S03]  /*0050*/  SHF.R.U32.HI R7, RZ, 0x7, R19 ;  /* 0x00000007ff077819 */ /* 0x000fc60000011613 */
[----:B------:R-:W1:Y:S04]  /*0060*/  SHFL.IDX PT, R3, R0, RZ, 0x1f ;  /* 0x00001fff00037589 */ /* 0x000e6800000e0000 */
[----:B------:R2:W3:Y:S01]  /*0070*/  SHFL.IDX PT, R2, R7, RZ, 0x1f ;  /* 0x00001fff07027589 */ /* 0x0004e200000e0000 */
[----:B-1----:R-:W-:-:S13]  /*0080*/  ISETP.NE.OR P0, PT, R3, RZ, !P0 ;  /* 0x000000ff0300720c */ /* 0x002fda0004705670 */
[----:B0-23--:R-:W-:Y:S05]  /*0090*/  @P0 BRA `(.L_x_1) ;  /* 0x0000000000200947 */ /* 0x00dfea0003800000 */
[----:B------:R-:W-:Y:S02]  /*00a0*/  ULDC.64 UR4, c[0x0][0x198] ;  /* 0x0000660000047ab9 */ /* 0x000fe40000000a00 */
[----:B------:R-:W-:Y:S02]  /*00b0*/  UIADD3 UR6, UP0, UR4, 0xf0, URZ ;  /* 0x000000f004067890 */ /* 0x000fe4000ff1e03f */
[----:B------:R-:W-:Y:S02]  /*00c0*/  UIADD3 UR4, UP1, UR4, 0x1f0, URZ ;  /* 0x000001f004047890 */ /* 0x000fe4000ff3e03f */
[----:B------:R-:W-:Y:S02]  /*00d0*/  UIADD3.X UR7, URZ, UR5, URZ, UP0, !UPT ;  /* 0x000000053f077290 */ /* 0x000fe400087fe43f */
[----:B------:R-:W-:-:S07]  /*00e0*/  UIADD3.X UR5, URZ, UR5, URZ, UP1, !UPT ;  /* 0x000000053f057290 */ /* 0x000fce0008ffe43f */
[----:B------:R0:W-:Y:S02]  /*00f0*/  UTMACCTL.PF [UR6] ;  /* 0x00000000060079b9 */ /* 0x0001e40008040000 */
[----:B------:R0:W-:Y:S02]  /*0100*/  UTMACCTL.PF [UR4] ;  /* 0x00000000040079b9 */ /* 0x0001e40008040000 */
[----:B0-----:R-:W-:Y:S01]  /*0110*/  NOP ;  /* 0x0000000000007918 */ /* 0x001fe20000000000 */
.L_x_1:
[----:B------:R-:W-:Y:S05]  /*0120*/  BSYNC B0 ;  /* 0x0000000000007941 */ /* 0x000fea0003800000 */
.L_x_0:
[----:B------:R-:W0:Y:S02]  /*0130*/  SHFL.IDX PT, R5, R0, RZ, 0x1f ;  /* 0x00001fff00057589 */ /* 0x000e2400000e0000 */
[----:B0-----:R-:W-:-:S13]  /*0140*/  ISETP.NE.AND P0, PT, R5, RZ, PT ;  /* 0x000000ff0500720c */ /* 0x001fda0003f05270 */
[----:B------:R-:W-:Y:S05]  /*0150*/  @P0 BRA `(.L_x_2) ;  /* 0x0000000000ac0947 */ /* 0x000fea0003800000 */
[----:B------:R-:W-:Y:S01]  /*0160*/  ELECT P0, URZ, PT ;  /* 0x00000000003f782f */ /* 0x000fe20003800000 */
[----:B------:R-:W-:-:S12]  /*0170*/  BSSY B0, `(.L_x_2) ;  /* 0x0000029000007945 */ /* 0x000fd80003800000 */
[----:B------:R-:W-:Y:S05]  /*0180*/  @!P0 BRA `(.L_x_3) ;  /* 0x00000000009c8947 */ /* 0x000fea0003800000 */
[----:B------:R-:W0:Y:S01]  /*0190*/  S2UR UR8, SR_CgaCtaId ;  /* 0x00000000000879c3 */ /* 0x000e220000008800 */
[----:B------:R-:W-:Y:S01]  /*01a0*/  UMOV UR4, 0x400 ;  /* 0x0000040000047882 */ /* 0x000fe20000000000 */
[----:B------:R-:W-:Y:S01]  /*01b0*/  UMOV UR5, 0x1 ;  /* 0x0000000100057882 */ /* 0x000fe20000000000 */
[----:B------:R-:W-:Y:S02]  /*01c0*/  UMOV UR6, 0x4 ;  /* 0x0000000400067882 */ /* 0x000fe40000000000 */
[----:B------:R-:W-:-:S04]  /*01d0*/  UIADD3 UR6, -UR6, 0x100000, URZ ;  /* 0x0010000006067890 */ /* 0x000fc8000fffe13f */
[----:B------:R-:W-:Y:S02]  /*01e0*/  USHF.L.U32 UR7, UR6, 0xb, URZ ;  /* 0x0000000b06077899 */ /* 0x000fe4000800063f */
[----:B------:R-:W-:Y:S02]  /*01f0*/  USHF.L.U32 UR6, UR6, 0x1, URZ ;  /* 0x0000000106067899 */ /* 0x000fe4000800063f */
[----:B0-----:R-:W-:Y:S02]  /*0200*/  ULEA UR8, UR8, UR4, 0x18 ;  /* 0x0000000408087291 */ /* 0x001fe4000f8ec03f */
[----:B------:R-:W-:-:S04]  /*0210*/  UIADD3 UR4, -UR5, 0x100000, URZ ;  /* 0x0010000005047890 */ /* 0x000fc8000fffe13f */
[----:B------:R-:W-:Y:S02]  /*0220*/  USHF.L.U32 UR5, UR4, 0xb, URZ ;  /* 0x0000000b04057899 */ /* 0x000fe4000800063f */
[----:B------:R-:W-:Y:S01]  /*0230*/  USHF.L.U32 UR4, UR4, 0x1, URZ ;  /* 0x0000000104047899 */ /* 0x000fe2000800063f */
[----:B------:R-:W0:Y:S11]  /*0240*/  FENCE.VIEW.ASYNC.S ;  /* 0x00000000000073c6 */ /* 0x000e360000000000 */
[----:B0-----:R0:W1:Y:S01]  /*0250*/  SYNCS.EXCH.64 URZ, [UR8], UR4 ;  /* 0x00000004083f75b2 */ /* 0x0010620008000100 */
[----:B------:R0:W2:Y:S01]  /*0260*/  SYNCS.EXCH.64 URZ, [UR8+0x68], UR6 ;  /* 0x00006806083f75b2 */ /* 0x0000a20008000100 */
[----:B------:R0:W3:Y:S01]  /*0270*/  SYNCS.EXCH.64 URZ, [UR8+0x8], UR4 ;  /* 0x00000804083f75b2 */ /* 0x0000e20008000100 */
[----:B------:R0:W4:Y:S01]  /*0280*/  SYNCS.EXCH.64 URZ, [UR8+0x70], UR6 ;  /* 0x00007006083f75b2 */ /* 0x0001220008000100 */
[----:B------:R0:W0:Y:S01]  /*0290*/  SYNCS.EXCH.64 URZ, [UR8+0x10], UR4 ;  /* 0x00001004083f75b2 */ /* 0x0000220008000100 */
        /* <DEDUP_REMOVED lines=21> */
[----:B-123--:R-:W-:Y:S01]  /*03f0*/  NOP ;  /* 0x0000000000007918 */ /* 0x00efe20000000000 */
.L_x_3:
[----:B0-----:R-:W-:Y:S05]  /*0400*/  BSYNC B0 ;  /* 0x0000000000007941 */ /* 0x001fea0003800000 */
.L_x_2:
[----:B------:R-:W-:Y:S01]  /*0410*/  SHF.R.S32.HI R4, RZ, 0x1f, R19 ;  /* 0x0000001fff047819 */ /* 0x000fe20000011413 */
[----:B------:R-:W0:Y:S01]  /*0420*/  SHFL.IDX PT, R0, R0, RZ, 0x1f ;  /* 0x00001fff00007589 */ /* 0x000e2200000e0000 */
[----:B------:R-:W1:Y:S01]  /*0430*/  S2UR UR8, SR_CTAID.X ;  /* 0x00000000000879c3 */ /* 0x000e620000002500 */
[----:B------:R-:W-:Y:S02]  /*0440*/  ELECT P0, URZ, PT ;  /* 0x00000000003f782f */ /* 0x000fe40003800000 */
[----:B------:R-:W-:Y:S01]  /*0450*/  LEA.HI R4, R4, R19, RZ, 0x7 ;  /* 0x0000001304047211 */ /* 0x000fe200078f38ff */
[----:B------:R-:W-:Y:S01]  /*0460*/  ULDC UR4, c[0x0][0x150] ;  /* 0x0000540000047ab9 */ /* 0x000fe20000000800 */
[----:B------:R-:W-:Y:S01]  /*0470*/  SHF.R.S32.HI R6, RZ, 0x1f, R5 ;  /* 0x0000001fff067819 */ /* 0x000fe20000011405 */
[----:B------:R-:W-:Y:S01]  /*0480*/  NOP ;  /* 0x0000000000007918 */ /* 0x000fe20000000000 */
[----:B------:R-:W-:Y:S01]  /*0490*/  LOP3.LUT R4, R4, 0xffffff80, RZ, 0xc0, !PT ;  /* 0xffffff8004047812 */ /* 0x000fe200078ec0ff */
[----:B------:R-:W-:Y:S01]  /*04a0*/  IMAD.MOV.U32 R23, RZ, RZ, 0x1 ;  /* 0x00000001ff177424 */ /* 0x000fe200078e00ff */
[----:B------:R-:W-:Y:S01]  /*04b0*/  LEA.HI R6, R6, R5, RZ, 0x2 ;  /* 0x0000000506067211 */ /* 0x000fe200078f10ff */
[----:B------:R-:W2:Y:S01]  /*04c0*/  LDC R12, c[0x0][0x144] ;  /* 0x00005100ff0c7b82 */ /* 0x000ea20000000800 */
[----:B------:R-:W-:Y:S01]  /*04d0*/  NOP ;  /* 0x0000000000007918 */ /* 0x000fe20000000000 */
[----:B------:R-:W-:Y:S01]  /*04e0*/  IMAD.IADD R8, R19, 0x1, -R4 ;  /* 0x0000000113087824 */ /* 0x000fe200078e0a04 */
[----:B------:R-:W-:Y:S01]  /*04f0*/  LOP3.LUT R6, R6, 0x3ffffffc, RZ, 0xc0, !PT ;  /* 0x3ffffffc06067812 */ /* 0x000fe200078ec0ff */
[----:B------:R-:W3:Y:S01]  /*0500*/  S2R R4, SR_CTAID.Y ;  /* 0x0000000000047919 */ /* 0x000ee20000002600 */
[----:B------:R-:W-:-:S02]  /*0510*/  ISETP.NE.AND P3, PT, R2, RZ, PT ;  /* 0x000000ff0200720c */ /* 0x000fc40003f65270 */
[----:B------:R-:W-:Y:S01]  /*0520*/  SHF.R.S32.HI R9, RZ, 0x1f, R8 ;  /* 0x0000001fff097819 */ /* 0x000fe20000011408 */
[----:B------:R-:W-:Y:S01]  /*0530*/  IMAD.IADD R6, R5, 0x1, -R6 ;  /* 0x0000000105067824 */ /* 0x000fe200078e0a06 */
[----:B------:R-:W5:Y:S02]  /*0540*/  LDC R14, c[0x0][0x140] ;  /* 0x00005000ff0e7b82 */ /* 0x000f640000000800 */
[----:B------:R-:W-:Y:S02]  /*0550*/  LEA.HI R9, R9, R8, RZ, 0x3 ;  /* 0x0000000809097211 */ /* 0x000fe400078f18ff */
[----:B0-----:R-:W-:Y:S02]  /*0560*/  ISETP.NE.OR P0, PT, R0, RZ, !P0 ;  /* 0x000000ff0000720c */ /* 0x001fe40004705670 */
[--C-:B------:R-:W-:Y:S02]  /*0570*/  SHF.R.S32.HI R0, RZ, 0x3, R9.reuse ;  /* 0x00000003ff007819 */ /* 0x100fe40000011409 */
[----:B------:R-:W-:-:S02]  /*0580*/  SHF.R.S32.HI R9, RZ, 0x1f, R9 ;  /* 0x0000001fff097819 */ /* 0x000fc40000011409 */
[----:B-1----:R-:W-:Y:S02]  /*0590*/  I2FP.F32.U32 R10, UR8 ;  /* 0x00000008000a7c45 */ /* 0x002fe40008201000 */
[----:B------:R-:W-:-:S03]  /*05a0*/  LEA.HI R9, R9, R0, RZ, 0x2 ;  /* 0x0000000009097211 */ /* 0x000fc600078f10ff */
[----:B------:R-:W-:Y:S01]  /*05b0*/  FMUL R10, R10, UR4 ;  /* 0x000000040a0a7c20 */ /* 0x000fe20008400000 */
[----:B------:R-:W-:Y:S01]  /*05c0*/  LOP3.LUT R9, R9, 0xfffffffc, RZ, 0xc0, !PT ;  /* 0xfffffffc09097812 */ /* 0x000fe200078ec0ff */
[----:B------:R-:W-:Y:S01]  /*05d0*/  VOTEU.ALL UP0, P0 ;  /* 0x00000000003f7886 */ /* 0x000fe20000000000 */
[----:B------:R-:W-:Y:S01]  /*05e0*/  ULDC UR4, c[0x0][0x154] ;  /* 0x0000550000047ab9 */ /* 0x000fe20000000800 */
[----:B------:R-:W-:Y:S02]  /*05f0*/  VOTEU.ALL UP1, P0 ;  /* 0x00000000003f7886 */ /* 0x000fe40000020000 */
[----:B------:R-:W0:Y:S01]  /*0600*/  F2I.U32.TRUNC.NTZ R10, R10 ;  /* 0x0000000a000a7305 */ /* 0x000e22000020f000 */
[----:B------:R-:W-:Y:S01]  /*0610*/  IMAD.IADD R9, R0, 0x1, -R9 ;  /* 0x0000000100097824 */ /* 0x000fe200078e0a09 */
[----:B------:R-:W1:Y:S01]  /*0620*/  @!UP0 S2UR UR7, SR_CgaCtaId ;  /* 0x00000000000789c3 */ /* 0x000e620000008800 */
[----:B------:R-:W-:Y:S01]  /*0630*/  SHF.R.S32.HI R0, RZ, 0x1f, R3 ;  /* 0x0000001fff007819 */ /* 0x000fe20000011403 */
[----:B------:R-:W-:Y:S01]  /*0640*/  @!UP0 UMOV UR6, 0x400 ;  /* 0x0000040000068882 */ /* 0x000fe20000000000 */
[----:B------:R-:W-:Y:S01]  /*0650*/  IMAD R22, R6, 0x4, R9 ;  /* 0x0000000406167824 */ /* 0x000fe200078e0209 */
[----:B---3--:R-:W-:-:S02]  /*0660*/  I2FP.F32.U32 R13, R4 ;  /* 0x00000004000d7245 */ /* 0x008fc40000201000 */
[----:B------:R-:W-:Y:S02]  /*0670*/  LEA.HI R0, R0, R3, RZ, 0x2 ;  /* 0x0000000300007211 */ /* 0x000fe400078f10ff */
[----:B------:R-:W-:Y:S01]  /*0680*/  LEA.HI R6, R22, R22, RZ, 0x1 ;  /* 0x0000001616067211 */ /* 0x000fe200078f08ff */
[----:B------:R-:W-:Y:S01]  /*0690*/  FMUL R13, R13, UR4 ;  /* 0x000000040d0d7c20 */ /* 0x000fe20008400000 */
[----:B------:R-:W3:Y:S01]  /*06a0*/  LDC R9, c[0x0][0x148] ;  /* 0x00005200ff097b82 */ /* 0x000ee20000000800 */
[----:B------:R-:W-:Y:S01]  /*06b0*/  LOP3.LUT R0, R0, 0xfffffffc, RZ, 0xc0, !PT ;  /* 0xfffffffc00007812 */ /* 0x000fe200078ec0ff */
[----:B------:R-:W-:Y:S01]  /*06c0*/  UMOV UR4, 0x20 ;  /* 0x0000002000047882 */ /* 0x000fe20000000000 */
[----:B------:R-:W-:Y:S01]  /*06d0*/  LOP3.LUT R11, R6, 0xfffffffe, RZ, 0xc0, !PT ;  /* 0xfffffffe060b7812 */ /* 0x000fe200078ec0ff */
[----:B0-----:R-:W-:Y:S01]  /*06e0*/  IMAD.MOV R15, RZ, RZ, -R10 ;  /* 0x000000ffff0f7224 */ /* 0x001fe200078e0a0a */
[----:B------:R-:W0:Y:S01]  /*06f0*/  F2I.U32.TRUNC.NTZ R13, R13 ;  /* 0x0000000d000d7305 */ /* 0x000e22000020f000 */
[----:B------:R-:W-:Y:S01]  /*0700*/  IMAD.IADD R3, R3, 0x1, -R0 ;  /* 0x0000000103037824 */ /* 0x000fe200078e0a00 */
[----:B------:R-:W-:-:S04]  /*0710*/  @!UP0 UIADD3 UR4, -UR4, 0x100000, URZ ;  /* 0x0010000004048890 */ /* 0x000fc8000fffe13f */
[----:B------:R-:W-:Y:S02]  /*0720*/  @!UP0 USHF.L.U32 UR5, UR4, 0xb, URZ ;  /* 0x0000000b04058899 */ /* 0x000fe4000800063f */
[----:B------:R-:W-:Y:S01]  /*0730*/  @!UP0 USHF.L.U32 UR4, UR4, 0x1, URZ ;  /* 0x0000000104048899 */ /* 0x000fe2000800063f */
[----:B--2---:R-:W-:Y:S01]  /*0740*/  IMAD R6, R12, R15, UR8 ;  /* 0x000000080c067e24 */ /* 0x004fe2000f8e020f */
[----:B-----5:R-:W-:Y:S01]  /*0750*/  ISETP.EQ.U32.AND P2, PT, R14, 0x1, PT ;  /* 0x000000010e00780c */ /* 0x020fe20003f42070 */
[----:B------:R-:W-:Y:S01]  /*0760*/  IMAD.IADD R11, R22, 0x1, -R11 ;  /* 0x00000001160b7824 */ /* 0x000fe200078e0a0b */
[----:B------:R-:W-:Y:S01]  /*0770*/  ISETP.NE.AND P1, PT, R3, 0x3, PT ;  /* 0x000000030300780c */ /* 0x000fe20003f25270 */
[----:B-1----:R-:W-:-:S03]  /*0780*/  @!UP0 ULEA UR6, UR7, UR6, 0x18 ;  /* 0x0000000607068291 */ /* 0x002fc6000f8ec03f */
[----:B------:R-:W-:Y:S01]  /*0790*/  ISETP.NE.AND P4, PT, R11, R6, PT ;  /* 0x000000060b00720c */ /* 0x000fe20003f85270 */
[----:B------:R-:W-:Y:S01]  /*07a0*/  IMAD.SHL.U32 R11, R22, 0x4, RZ ;  /* 0x00000004160b7824 */ /* 0x000fe200078e00ff */
[----:B------:R-:W-:Y:S01]  /*07b0*/  VOTEU.ALL UP0, P0 ;  /* 0x00000000003f7886 */ /* 0x000fe20000000000 */
[----:B------:R-:W-:Y:S01]  /*07c0*/  LOP3.LUT P0, RZ, R8, 0x7, RZ, 0xc0, !PT ;  /* 0x0000000708ff7812 */ /* 0x000fe2000780c0ff */
[----:B------:R-:W-:Y:S01]  /*07d0*/  VIADD R8, R2, 0xffffffff ;  /* 0xffffffff02087836 */ /* 0x000fe20000000000 */
[----:B------:R-:W-:Y:S01]  /*07e0*/  ISETP.EQ.OR P1, PT, R3, RZ, !P1 ;  /* 0x000000ff0300720c */ /* 0x000fe20004f22670 */
[----:B0-----:R-:W-:Y:S01]  /*07f0*/  IMAD.MOV R24, RZ, RZ, -R13 ;  /* 0x000000ffff187224 */ /* 0x001fe200078e0a0d */
[----:B------:R-:W-:Y:S02]  /*0800*/  LOP3.LUT R22, R22, 0xc, R11, 0x78, !PT ;  /* 0x0000000c16167812 */ /* 0x000fe400078e780b */
[----:B------:R-:W-:Y:S01]  /*0810*/  ISETP.EQ.AND P1, PT, R2, RZ, P1 ;  /* 0x000000ff0200720c */ /* 0x000fe20000f22270 */
[----:B---3--:R-:W-:Y:S01]  /*0820*/  IMAD R11, R9, R24, R4 ;  /* 0x00000018090b7224 */ /* 0x008fe200078e0204 */
[C---:B------:R-:W-:Y:S01]  /*0830*/  ISETP.LT.U32.AND P0, PT, R22.reuse, 0x2, !P0 ;  /* 0x000000021600780c */ /* 0x040fe20004701070 */
[----:B------:R-:W0:Y:S02]  /*0840*/  FENCE.VIEW.ASYNC.S ;  /* 0x00000000000073c6 */ /* 0x000e240000000000 */
[----:B0-----:R0:W1:Y:S01]  /*0850*/  @!UP0 SYNCS.EXCH.64 URZ, [UR6+0xe0], UR4 ;  /* 0x0000e004063f85b2 */ /* 0x0010620008000100 */
[----:B------:R-:W-:-:S02]  /*0860*/  @P4 LEA.HI R0, R22, R22, RZ, 0x1 ;  /* 0x0000001616004211 */ /* 0x000fc400078f08ff */
[----:B------:R-:W-:Y:S02]  /*0870*/  ISETP.GE.U32.AND P6, PT, R8, 0x2, PT ;  /* 0x000000020800780c */ /* 0x000fe40003fc6070 */
[----:B------:R-:W-:Y:S02]  /*0880*/  @P4 SHF.R.S32.HI R0, RZ, 0x1, R0 ;  /* 0x00000001ff004819 */ /* 0x000fe40000011400 */
[----:B------:R-:W-:Y:S02]  /*0890*/  SEL R18, RZ, 0x1, !P1 ;  /* 0x00000001ff127807 */ /* 0x000fe40004800000 */
[----:B------:R-:W-:Y:S02]  /*08a0*/  @P4 ISETP.NE.AND P5, PT, R0, R11, PT ;  /* 0x0000000b0000420c */ /* 0x000fe40003fa5270 */
[----:B------:R-:W-:Y:S02]  /*08b0*/  SEL R0, RZ, 0x1, !P0 ;  /* 0x00000001ff007807 */ /* 0x000fe40004000000 */
[----:B------:R-:W-:-:S02]  /*08c0*/  @P4 SEL R23, RZ, 0x1, P5 ;  /* 0x00000001ff174807 */ /* 0x000fc40002800000 */
[----:B------:R-:W-:Y:S01]  /*08d0*/  SEL R18, R18, 0x2, P6 ;  /* 0x0000000212127807 */ /* 0x000fe20003000000 */
[----:B------:R0:W2:Y:S01]  /*08e0*/  @!UP1 SYNCS.EXCH.64 URZ, [UR6+0xe8], UR4 ;  /* 0x0000e804063f95b2 */ /* 0x0000a20008000100 */
[----:B------:R-:W-:Y:S01]  /*08f0*/  LOP3.LUT R23, R23, R0, RZ, 0xc0, !PT ;  /* 0x0000000017177212 */ /* 0x000fe200078ec0ff */
[----:B------:R-:W-:Y:S01]  /*0900*/  NOP ;  /* 0x0000000000007918 */ /* 0x000fe20000000000 */
[----:B------:R-:W-:Y:S01]  /*0910*/  LOP3.LUT R0, R19, 0x7f, RZ, 0xc0, !PT ;  /* 0x0000007f13007812 */ /* 0x000fe200078ec0ff */
[----:B------:R-:W-:Y:S06]  /*0920*/  @!P2 BRA `(.L_x_4) ;  /* 0x000000000008a947 */ /* 0x000fec0003800000 */
[----:B-12-4-:R-:W-:Y:S01]  /*0930*/  UCGABAR_ARV ;  /* 0x00000000000079c7 */ /* 0x016fe20008000000 */
[----:B------:R-:W-:Y:S05]  /*0940*/  BRA `(.L_x_5) ;  /* 0x0000000000047947 */ /* 0x000fea0003800000 */
.L_x_4:
[----:B-12-4-:R-:W-:Y:S01]  /*0950*/  NOP ;  /* 0x0000000000007918 */ /* 0x016fe20000000000 */
.L_x_5:
[----:B------:R-:W1:Y:S01]  /*0960*/  LDC R2, c[0x0][0x65c] ;  /* 0x00019700ff027b82 */ /* 0x000e620000000800 */
[----:B------:R-:W-:Y:S01]  /*0970*/  LOP3.LUT R5, R5, 0xfffffbff, RZ, 0xc0, !PT ;  /* 0xfffffbff05057812 */ /* 0x000fe200078ec0ff */
[----:B------:R-:W-:Y:S02]  /*0980*/  IMAD.U32 R10, RZ, RZ, UR8 ;  /* 0x00000008ff0a7e24 */ /* 0x000fe4000f8e00ff */
[----:B------:R-:W-:Y:S01]  /*0990*/  IMAD.MOV.U32 R11, RZ, RZ, RZ ;  /* 0x000000ffff0b7224 */ /* 0x000fe200078e00ff */
[----:B-1----:R-:W-:-:S13]  /*09a0*/  ISETP.NE.AND P1, PT, R2, 0x1, PT ;  /* 0x000000010200780c */ /* 0x002fda0003f25270 */
[----:B------:R-:W1:Y:S01]  /*09b0*/  @P1 LDC R17, c[0x0][0x10] ;  /* 0x00000400ff111b82 */ /* 0x000e620000000800 */
[----:B------:R-:W-:Y:S01]  /*09c0*/  @P1 LOP3.LUT R5, R5, 0x400, RZ, 0xfc, !PT ;  /* 0x0000040005051812 */ /* 0x000fe200078efcff */
[----:B------:R-:W-:Y:S02]  /*09d0*/  @P1 IMAD.MOV.U32 R5, RZ, RZ, RZ ;  /* 0x000000ffff051224 */ /* 0x000fe400078e00ff */
[----:B------:R-:W-:-:S04]  /*09e0*/  @P1 IMAD.MOV.U32 R15, RZ, RZ, RZ ;  /* 0x000000ffff0f1224 */ /* 0x000fc800078e00ff */
[----:B------:R-:W2:Y:S01]  /*09f0*/  @!P1 LDC R13, c[0x0][0xc] ;  /* 0x00000300ff0d9b82 */ /* 0x000ea20000000800 */
[----:B-1----:R-:W-:-:S04]  /*0a00*/  @P1 IMAD.WIDE.U32 R16, R17, UR8, R4 ;  /* 0x0000000811101c25 */ /* 0x002fc8000f8e0004 */
[----:B------:R-:W-:Y:S02]  /*0a10*/  @P1 IMAD.IADD R17, R17, 0x1, R15 ;  /* 0x0000000111111824 */ /* 0x000fe400078e020f */
[----:B--2---:R-:W-:-:S04]  /*0a20*/  @!P1 IMAD.WIDE.U32 R10, R4, R13, R10 ;  /* 0x0000000d040a9225 */ /* 0x004fc800078e000a */
[----:B------:R-:W-:Y:S02]  /*0a30*/  @!P1 IMAD.MOV.U32 R16, RZ, RZ, R10 ;  /* 0x000000ffff109224 */ /* 0x000fe400078e000a */
[----:B------:R-:W-:Y:S01]  /*0a40*/  @!P1 IMAD.MOV.U32 R17, RZ, RZ, R11 ;  /* 0x000000ffff119224 */ /* 0x000fe200078e000b */
[----:B------:R-:W-:Y:S06]  /*0a50*/  @!P2 BRA `(.L_x_6) ;  /* 0x00000000000ca947 */ /* 0x000fec0003800000 */
[----:B------:R-:W-:Y:S01]  /*0a60*/  UCGABAR_WAIT ;  /* 0x0000000000007dc7 */ /* 0x000fe20008000000 */
[----:B------:R-:W-:Y:S01]  /*0a70*/  CCTL.IVALL ;  /* 0x00000000ff00798f */ /* 0x000fe20002000000 */
[----:B------:R-:W-:Y:S05]  /*0a80*/  BRA `(.L_x_7) ;  /* 0x0000000000047947 */ /* 0x000fea0003800000 */
.L_x_6:
[----:B------:R-:W-:Y:S06]  /*0a90*/  BAR.SYNC.DEFER_BLOCKING 0x0 ;  /* 0x0000000000007b1d */ /* 0x000fec0000010000 */
.L_x_7:
[----:B------:R-:W-:Y:S05]  /*0aa0*/  @!P3 BRA `(.L_x_8) ;  /* 0x000000580024b947 */ /* 0x000fea0003800000 */
[----:B------:R-:W-:-:S13]  /*0ab0*/  ISETP.GT.U32.AND P0, PT, R8, 0x1, PT ;  /* 0x000000010800780c */ /* 0x000fda0003f04070 */
[----:B0-----:R-:W-:Y:S05]  /*0ac0*/  @P0 EXIT ;  /* 0x000000000000094d */ /* 0x001fea0003800000 */
[----:B------:R-:W-:Y:S01]  /*0ad0*/  ULDC.64 UR4, c[0x0][0x650] ;  /* 0x0001940000047ab9 */ /* 0x000fe20000000a00 */
[----:B------:R-:W-:Y:S01]  /*0ae0*/  PRMT R3, RZ, 0x7610, R3 ;  /* 0x00007610ff037816 */ /* 0x000fe20000000003 */
[----:B------:R-:W-:Y:S01]  /*0af0*/  IMAD.MOV.U32 R101, RZ, RZ, -0x1 ;  /* 0xffffffffff657424 */ /* 0x000fe200078e00ff */
[----:B------:R-:W-:Y:S01]  /*0b00*/  ISETP.GE.U32.AND P0, PT, R16, UR4, PT ;  /* 0x0000000410007c0c */ /* 0x000fe2000bf06070 */
[----:B------:R-:W-:Y:S02]  /*0b10*/  IMAD.MOV.U32 R100, RZ, RZ, -0x1 ;  /* 0xffffffffff647424 */ /* 0x000fe400078e00ff */
[----:B------:R-:W-:Y:S01]  /*0b20*/  IMAD.MOV.U32 R102, RZ, RZ, -0x1 ;  /* 0xffffffffff667424 */ /* 0x000fe200078e00ff */
[----:B------:R-:W-:-:S13]  /*0b30*/  ISETP.GE.U32.AND.EX P0, PT, R17, UR5, PT, P0 ;  /* 0x0000000511007c0c */ /* 0x000fda000bf06100 */
[----:B------:R-:W-:Y:S05]  /*0b40*/  @P0 BRA `(.L_x_9) ;  /* 0x0000000400280947 */ /* 0x000fea0003800000 */
[----:B------:R-:W0:Y:S01]  /*0b50*/  LDC.64 R26, c[0x0][0x628] ;  /* 0x00018a00ff1a7b82 */ /* 0x000e220000000a00 */
[----:B------:R-:W-:Y:S02]  /*0b60*/  IMAD.MOV.U32 R10, RZ, RZ, R16 ;  /* 0x000000ffff0a7224 */ /* 0x000fe400078e0010 */
[----:B------:R-:W-:-:S05]  /*0b70*/  IMAD.MOV.U32 R11, RZ, RZ, R17 ;  /* 0x000000ffff0b7224 */ /* 0x000fca00078e0011 */
[----:B------:R-:W1:Y:S08]  /*0b80*/  LDC R8, c[0x0][0x630] ;  /* 0x00018c00ff087b82 */ /* 0x000e700000000800 */
[----:B------:R-:W2:Y:S01]  /*0b90*/  LDC.64 R28, c[0x0][0x620] ;  /* 0x00018800ff1c7b82 */ /* 0x000ea20000000a00 */
[----:B0-----:R-:W-:-:S04]  /*0ba0*/  ISETP.NE.U32.AND P0, PT, R26, RZ, PT ;  /* 0x000000ff1a00720c */ /* 0x001fc80003f05070 */
[----:B------:R-:W-:-:S13]  /*0bb0*/  ISETP.NE.AND.EX P0, PT, R27, RZ, PT, P0 ;  /* 0x000000ff1b00720c */ /* 0x000fda0003f05300 */
[----:B-12---:R-:W-:Y:S05]  /*0bc0*/  @!P0 BRA `(.L_x_10) ;  /* 0x0000000000288947 */ /* 0x006fea0003800000 */
[----:B------:R-:W0:Y:S02]  /*0bd0*/  LDC R3, c[0x0][0x634] ;  /* 0x00018d00ff037b82 */ /* 0x000e240000000800 */
[----:B0-----:R-:W-:-:S05]  /*0be0*/  IADD3 R3, P0, R16, R3, RZ ;  /* 0x0000000310037210 */ /* 0x001fca0007f1e0ff */
[----:B------:R-:W-:-:S04]  /*0bf0*/  IMAD.X R21, RZ, RZ, R17, P0 ;  /* 0x000000ffff157224 */ /* 0x000fc800000e0611 */
[----:B------:R-:W-:-:S04]  /*0c00*/  IMAD.WIDE.U32 R10, R21, R26, RZ ;  /* 0x0000001a150a7225 */ /* 0x000fc800078e00ff */
[----:B------:R-:W-:-:S04]  /*0c10*/  IMAD.WIDE.U32 R12, P0, R3, R27, R10 ;  /* 0x0000001b030c7225 */ /* 0x000fc8000780000a */
[----:B------:R-:W-:-:S04]  /*0c20*/  IMAD.WIDE.U32 R10, R3, R26, RZ ;  /* 0x0000001a030a7225 */ /* 0x000fc800078e00ff */
[----:B------:R-:W-:Y:S01]  /*0c30*/  IMAD.X R15, RZ, RZ, RZ, P0 ;  /* 0x000000ffff0f7224 */ /* 0x000fe200000e06ff */
[----:B------:R-:W-:Y:S01]  /*0c40*/  IADD3 RZ, P0, R11, R12, RZ ;  /* 0x0000000c0bff7210 */ /* 0x000fe20007f1e0ff */
[----:B------:R-:W-:-:S04]  /*0c50*/  IMAD.MOV.U32 R14, RZ, RZ, R13 ;  /* 0x000000ffff0e7224 */ /* 0x000fc800078e000d */
[----:B------:R-:W-:-:S08]  /*0c60*/  IMAD.WIDE.U32.X R10, R21, R27, R14, P0 ;  /* 0x0000001b150a7225 */ /* 0x000fd000000e040e */
.L_x_10:
[----:B------:R-:W0:Y:S01]  /*0c70*/  LDC.64 R32, c[0x0][0x640] ;  /* 0x00019000ff207b82 */ /* 0x000e220000000a00 */
[--C-:B------:R-:W-:Y:S01]  /*0c80*/  SHF.R.U64 R102, R10, R8, R11.reuse ;  /* 0x000000080a667219 */ /* 0x100fe2000000120b */
[----:B------:R-:W-:Y:S01]  /*0c90*/  IMAD R31, R9, R24, R4 ;  /* 0x00000018091f7224 */ /* 0x000fe200078e0204 */
[----:B------:R-:W-:Y:S01]  /*0ca0*/  SHF.R.U32.HI R3, RZ, R8, R11 ;  /* 0x00000008ff037219 */ /* 0x000fe2000001160b */
[----:B------:R-:W-:Y:S01]  /*0cb0*/  IMAD.MOV.U32 R25, RZ, RZ, 0x1 ;  /* 0x00000001ff197424 */ /* 0x000fe200078e00ff */
[----:B------:R-:W-:-:S03]  /*0cc0*/  IADD3 R5, P0, RZ, -R102, RZ ;  /* 0x80000066ff057210 */ /* 0x000fc60007f1e0ff */
[----:B------:R-:W1:Y:S02]  /*0cd0*/  LDC R12, c[0x0][0x618] ;  /* 0x00018600ff0c7b82 */ /* 0x000e640000000800 */
[----:B------:R-:W-:Y:S02]  /*0ce0*/  IMAD.X R3, RZ, RZ, ~R3, P0 ;  /* 0x000000ffff037224 */ /* 0x000fe400000e0e03 */
[----:B------:R-:W-:-:S04]  /*0cf0*/  IMAD.WIDE.U32 R10, R5, R28, R16 ;  /* 0x0000001c050a7225 */ /* 0x000fc800078e0010 */
[----:B------:R-:W2:Y:S01]  /*0d00*/  LDC R20, c[0x0][0x608] ;  /* 0x00018200ff147b82 */ /* 0x000ea20000000800 */
[----:B------:R-:W-:Y:S02]  /*0d10*/  IMAD R8, R3, R28, RZ ;  /* 0x0000001c03087224 */ /* 0x000fe400078e02ff */
[----:B------:R-:W-:Y:S02]  /*0d20*/  IMAD.MOV.U32 R3, RZ, RZ, -0x1 ;  /* 0xffffffffff037424 */ /* 0x000fe400078e00ff */
[----:B------:R-:W-:-:S03]  /*0d30*/  IMAD R5, R5, R29, R8 ;  /* 0x0000001d05057224 */ /* 0x000fc600078e0208 */
[----:B------:R-:W3:Y:S01]  /*0d40*/  LDC R30, c[0x0][0x658] ;  /* 0x00019600ff1e7b82 */ /* 0x000ee20000000800 */
[----:B------:R-:W-:Y:S01]  /*0d50*/  IMAD.IADD R5, R11, 0x1, R5 ;  /* 0x000000010b057824 */ /* 0x000fe200078e0205 */
[----:B0-----:R-:W-:-:S04]  /*0d60*/  ISETP.NE.U32.AND P0, PT, R32, RZ, PT ;  /* 0x000000ff2000720c */ /* 0x001fc80003f05070 */
[----:B------:R-:W-:Y:S02]  /*0d70*/  ISETP.NE.AND.EX P0, PT, R33, RZ, PT, P0 ;  /* 0x000000ff2100720c */ /* 0x000fe40003f05300 */
[----:B------:R-:W0:Y:S01]  /*0d80*/  LDC R26, c[0x0][0x600] ;  /* 0x00018000ff1a7b82 */ /* 0x000e220000000800 */
[-CC-:B-1----:R-:W-:Y:S02]  /*0d90*/  SHF.R.U64 R14, R10, R12.reuse, R5.reuse ;  /* 0x0000000c0a0e7219 */ /* 0x182fe40000001205 */
[----:B------:R-:W-:-:S05]  /*0da0*/  SHF.R.U32.HI R5, RZ, R12, R5 ;  /* 0x0000000cff057219 */ /* 0x000fca0000011605 */
[----:B------:R-:W1:Y:S01]  /*0db0*/  LDC R15, c[0x0][0x648] ;  /* 0x00019200ff0f7b82 */ /* 0x000e620000000800 */
[-CC-:B--2---:R-:W-:Y:S02]  /*0dc0*/  SHF.R.U64 R29, R14, R20.reuse, R5.reuse ;  /* 0x000000140e1d7219 */ /* 0x184fe40000001205 */
[----:B------:R-:W-:-:S05]  /*0dd0*/  SHF.R.U32.HI R5, RZ, R20, R5 ;  /* 0x00000014ff057219 */ /* 0x000fca0000011605 */
[----:B------:R-:W2:Y:S01]  /*0de0*/  LDC R21, c[0x0][0x638] ;  /* 0x00018e00ff157b82 */ /* 0x000ea20000000800 */
[-CC-:B---3--:R-:W-:Y:S02]  /*0df0*/  SHF.R.U64 R20, R29, R30.reuse, R5.reuse ;  /* 0x0000001e1d147219 */ /* 0x188fe40000001205 */
[-C--:B------:R-:W-:Y:S02]  /*0e00*/  SHF.L.U32 R3, R3, R30.reuse, RZ ;  /* 0x0000001e03037219 */ /* 0x080fe400000006ff */
[----:B------:R-:W-:Y:S01]  /*0e10*/  SHF.R.U32.HI R5, RZ, R30, R5 ;  /* 0x0000001eff057219 */ /* 0x000fe20000011605 */
[----:B------:R-:W-:Y:S01]  /*0e20*/  IMAD.MOV.U32 R4, RZ, RZ, R20 ;  /* 0x000000ffff047224 */ /* 0x000fe200078e0014 */
[----:B------:R-:W-:Y:S01]  /*0e30*/  LOP3.LUT R12, RZ, R3, RZ, 0x33, !PT ;  /* 0x00000003ff0c7212 */ /* 0x000fe200078e33ff */
[----:B------:R-:W3:Y:S01]  /*0e40*/  LDC R27, c[0x0][0x610] ;  /* 0x00018400ff1b7b82 */ /* 0x000ee20000000800 */
[----:B------:R-:W-:Y:S05]  /*0e50*/  @!P0 BRA `(.L_x_11) ;  /* 0x0000000000288947 */ /* 0x000fea0003800000 */
[----:B------:R-:W4:Y:S02]  /*0e60*/  LDC R3, c[0x0][0x64c] ;  /* 0x00019300ff037b82 */ /* 0x000f240000000800 */
[----:B----4-:R-:W-:-:S05]  /*0e70*/  IADD3 R3, P0, R20, R3, RZ ;  /* 0x0000000314037210 */ /* 0x010fca0007f1e0ff */
        /* <DEDUP_REMOVED lines=8> */
.L_x_11:
[----:B-1----:R-:W-:Y:S01]  /*0f00*/  SHF.R.U64 R4, R4, R15, R5 ;  /* 0x0000000f04047219 */ /* 0x002fe20000001205 */
[----:B0-----:R-:W-:Y:S01]  /*0f10*/  VIADD R5, R26, 0xffffffff ;  /* 0xffffffff1a057836 */ /* 0x001fe20000000000 */
[----:B------:R-:W-:Y:S02]  /*0f20*/  SHF.L.U32 R3, R25, R30, RZ ;  /* 0x0000001e19037219 */ /* 0x000fe400000006ff */
[----:B------:R-:W-:Y:S01]  /*0f30*/  LOP3.LUT R12, R29, R12, RZ, 0xc0, !PT ;  /* 0x0000000c1d0c7212 */ /* 0x000fe200078ec0ff */
[----:B------:R-:W-:Y:S01]  /*0f40*/  IMAD.MOV R8, RZ, RZ, -R4 ;  /* 0x000000ffff087224 */ /* 0x000fe200078e0a04 */
[----:B------:R-:W-:Y:S02]  /*0f50*/  SEL R6, R6, R31, !P1 ;  /* 0x0000001f06067207 */ /* 0x000fe40004800000 */
[----:B------:R-:W-:Y:S01]  /*0f60*/  LOP3.LUT R5, R14, R5, RZ, 0xc0, !PT ;  /* 0x000000050e057212 */ /* 0x000fe200078ec0ff */
[----:B------:R-:W-:Y:S02]  /*0f70*/  IMAD R9, R3, R4, R12 ;  /* 0x0000000403097224 */ /* 0x000fe400078e020c */
[----:B--2---:R-:W-:-:S02]  /*0f80*/  IMAD R3, R8, R21, R20 ;  /* 0x0000001508037224 */ /* 0x004fc400078e0214 */
[----:B---3--:R-:W-:Y:S02]  /*0f90*/  IMAD R6, R9, R27, R6 ;  /* 0x0000001b09067224 */ /* 0x008fe400078e0206 */
[----:B------:R-:W-:Y:S02]  /*0fa0*/  IMAD R101, R3, R26, R5 ;  /* 0x0000001a03657224 */ /* 0x000fe400078e0205 */
[----:B------:R-:W-:-:S03]  /*0fb0*/  IMAD.MOV.U32 R4, RZ, RZ, 0x1 ;  /* 0x00000001ff047424 */ /* 0x000fc600078e00ff */
[----:B------:R-:W-:Y:S02]  /*0fc0*/  SEL R100, R101, R6, !P1 ;  /* 0x0000000665647207 */ /* 0x000fe40004800000 */
[----:B------:R-:W-:Y:S02]  /*0fd0*/  PRMT R3, R4, 0x7610, R3 ;  /* 0x0000761004037816 */ /* 0x000fe40000000003 */
[----:B------:R-:W-:-:S07]  /*0fe0*/  SEL R101, R6, R101, !P1 ;  /* 0x0000006506657207 */ /* 0x000fce0004800000 */
.L_x_9:
[----:B------:R-:W-:-:S08]  /*0ff0*/  NOP ;  /* 0x0000000000007918 */ /* 0x000fd00000000000 */
[----:B------:R-:W0:Y:S02]  /*1000*/  USETMAXREG.TRY_ALLOC.CTAPOOL UP0, 0xe8 ;  /* 0x000000e8000079c8 */ /* 0x000e240008000600 */
[----:B0-----:R-:W-:-:S13]  /*1010*/  PLOP3.LUT P0, PT, PT, PT, UP0, 0x80, 0x0 ;  /* 0x000000000000781c */ /* 0x001fda0003f0f008 */
[----:B------:R-:W-:Y:S05]  /*1020*/  @!P0 BRA `(.L_x_9) ;  /* 0xfffffffc00f08947 */ /* 0x000fea000383ffff */
[----:B------:R-:W-:Y:S01]  /*1030*/  ULDC.64 UR4, c[0x0][0x598] ;  /* 0x0001660000047ab9 */ /* 0x000fe20000000a00 */
[----:B------:R-:W-:Y:S01]  /*1040*/  ULDC.64 UR36, c[0x0][0x208] ;  /* 0x0000820000247ab9 */ /* 0x000fe20000000a00 */
[----:B------:R-:W-:-:S04]  /*1050*/  ISETP.NE.U32.AND P0, PT, RZ, UR4, PT ;  /* 0x00000004ff007c0c */ /* 0x000fc8000bf05070 */
[----:B------:R-:W-:-:S13]  /*1060*/  ISETP.NE.AND.EX P0, PT, RZ, UR5, PT, P0 ;  /* 0x00000005ff007c0c */ /* 0x000fda000bf05300 */
[----:B------:R-:W-:Y:S05]  /*1070*/  @!P0 BRA `(.L_x_12) ;  /* 0x00000000001c8947 */ /* 0x000fea0003800000 */
[----:B------:R-:W0:Y:S02]  /*1080*/  LDC.64 R4, c[0x0][0x598] ;  /* 0x00016600ff047b82 */ /* 0x000e240000000a00 */
[----:B0-----:R-:W2:Y:S02]  /*1090*/  LDG.E.64 R4, desc[UR36][R4.64] ;  /* 0x0000002404047981 */ /* 0x001ea4000c1e1b00 */
[----:B--2---:R-:W-:-:S04]  /*10a0*/  ISETP.NE.U32.AND P0, PT, R4, RZ, PT ;  /* 0x000000ff0400720c */ /* 0x004fc80003f05070 */
[----:B------:R-:W-:-:S13]  /*10b0*/  ISETP.NE.AND.EX P0, PT, R5, RZ, PT, P0 ;  /* 0x000000ff0500720c */ /* 0x000fda0003f05300 */
[----:B------:R-:W-:Y:S05]  /*10c0*/  @!P0 BRA `(.L_x_12) ;  /* 0x0000000000088947 */ /* 0x000fea0003800000 */
[----:B------:R0:W5:Y:S01]  /*10d0*/  LD.E R90, desc[UR36][R4.64] ;  /* 0x00000024045a7980 */ /* 0x000162000c101900 */
[----:B------:R-:W-:Y:S05]  /*10e0*/  BRA `(.L_x_13) ;  /* 0x0000000000247947 */ /* 0x000fea0003800000 */
.L_x_12:
[----:B------:R-:W-:Y:S02]  /*10f0*/  ULDC.64 UR4, c[0x0][0x588] ;  /* 0x0001620000047ab9 */ /* 0x000fe40000000a00 */
[----:B------:R-:W-:-:S04]  /*1100*/  ISETP.NE.U32.AND P0, PT, RZ, UR4, PT ;  /* 0x00000004ff007c0c */ /* 0x000fc8000bf05070 */
[----:B------:R-:W-:-:S13]  /*1110*/  ISETP.NE.AND.EX P0, PT, RZ, UR5, PT, P0 ;  /* 0x00000005ff007c0c */ /* 0x000fda000bf05300 */
[----:B------:R-:W-:Y:S05]  /*1120*/  @!P0 BRA `(.L_x_14) ;  /* 0x00000000000c8947 */ /* 0x000fea0003800000 */
[----:B------:R-:W0:Y:S02]  /*1130*/  LDC.64 R90, c[0x0][0x588] ;  /* 0x00016200ff5a7b82 */ /* 0x000e240000000a00 */
[----:B0-----:R1:W5:Y:S01]  /*1140*/  LDG.E R90, desc[UR36][R90.64] ;  /* 0x000000245a5a7981 */ /* 0x001362000c1e1900 */
[----:B------:R-:W-:Y:S05]  /*1150*/  BRA `(.L_x_13) ;  /* 0x0000000000087947 */ /* 0x000fea0003800000 */
.L_x_14:
[----:B------:R-:W-:Y:S02]  /*1160*/  ULDC UR4, c[0x0][0x580] ;  /* 0x0001600000047ab9 */ /* 0x000fe40000000800 */
[----:B------:R-:W-:-:S07]  /*1170*/  IMAD.U32 R90, RZ, RZ, UR4 ;  /* 0x00000004ff5a7e24 */ /* 0x000fce000f8e00ff */
.L_x_13:
[----:B------:R-:W-:Y:S02]  /*1180*/  ULDC.64 UR4, c[0x0][0x5a0] ;  /* 0x0001680000047ab9 */ /* 0x000fe40000000a00 */
[----:B------:R-:W-:-:S04]  /*1190*/  ISETP.NE.U32.AND P0, PT, RZ, UR4, PT ;  /* 0x00000004ff007c0c */ /* 0x000fc8000bf05070 */
[----:B------:R-:W-:-:S13]  /*11a0*/  ISETP.NE.AND.EX P0, PT, RZ, UR5, PT, P0 ;  /* 0x00000005ff007c0c */ /* 0x000fda000bf05300 */
[----:B------:R-:W-:Y:S05]  /*11b0*/  @!P0 BRA `(.L_x_15) ;  /* 0x00000000001c8947 */ /* 0x000fea0003800000 */
[----:B0-----:R-:W0:Y:S02]  /*11c0*/  LDC.64 R4, c[0x0][0x5a0] ;  /* 0x00016800ff047b82 */ /* 0x001e240000000a00 */
[----:B0-----:R-:W2:Y:S02]  /*11d0*/  LDG.E.64 R4, desc[UR36][R4.64] ;  /* 0x0000002404047981 */ /* 0x001ea4000c1e1b00 */
[----:B--2---:R-:W-:-:S04]  /*11e0*/  ISETP.NE.U32.AND P0, PT, R4, RZ, PT ;  /* 0x000000ff0400720c */ /* 0x004fc80003f05070 */
[----:B------:R-:W-:-:S13]  /*11f0*/  ISETP.NE.AND.EX P0, PT, R5, RZ, PT, P0 ;  /* 0x000000ff0500720c */ /* 0x000fda0003f05300 */
[----:B------:R-:W-:Y:S05]  /*1200*/  @!P0 BRA `(.L_x_15) ;  /* 0x0000000000088947 */ /* 0x000fea0003800000 */
[----:B-1----:R0:W5:Y:S01]  /*1210*/  LD.E R91, desc[UR36][R4.64] ;  /* 0x00000024045b7980 */ /* 0x002162000c101900 */
[----:B------:R-:W-:Y:S05]  /*1220*/  BRA `(.L_x_16) ;  /* 0x0000000000247947 */ /* 0x000fea0003800000 */
.L_x_15:
[----:B------:R-:W-:Y:S02]  /*1230*/  ULDC.64 UR4, c[0x0][0x590] ;  /* 0x0001640000047ab9 */ /* 0x000fe40000000a00 */
[----:B------:R-:W-:-:S04]  /*1240*/  ISETP.NE.U32.AND P0, PT, RZ, UR4, PT ;  /* 0x00000004ff007c0c */ /* 0x000fc8000bf05070 */
[----:B------:R-:W-:-:S13]  /*1250*/  ISETP.NE.AND.EX P0, PT, RZ, UR5, PT, P0 ;  /* 0x00000005ff007c0c */ /* 0x000fda000bf05300 */
[----:B------:R-:W-:Y:S05]  /*1260*/  @!P0 BRA `(.L_x_17) ;  /* 0x00000000000c8947 */ /* 0x000fea0003800000 */
[----:B0-----:R-:W1:Y:S02]  /*1270*/  LDC.64 R4, c[0x0][0x590] ;  /* 0x00016400ff047b82 */ /* 0x001e640000000a00 */
[----:B-1----:R1:W5:Y:S01]  /*1280*/  LDG.E R91, desc[UR36][R4.64] ;  /* 0x00000024045b7981 */ /* 0x002362000c1e1900 */
[----:B------:R-:W-:Y:S05]  /*1290*/  BRA `(.L_x_16) ;  /* 0x0000000000087947 */ /* 0x000fea0003800000 */
.L_x_17:
[----:B------:R-:W-:Y:S02]  /*12a0*/  ULDC UR4, c[0x0][0x584] ;  /* 0x0001610000047ab9 */ /* 0x000fe40000000800 */
[----:B-1----:R-:W-:-:S07]  /*12b0*/  IMAD.U32 R91, RZ, RZ, UR4 ;  /* 0x00000004ff5b7e24 */ /* 0x002fce000f8e00ff */
.L_x_16:
[----:B------:R-:W-:-:S13]  /*12c0*/  LOP3.LUT P0, RZ, R3, 0xff, RZ, 0xc0, !PT ;  /* 0x000000ff03ff7812 */ /* 0x000fda000780c0ff */
[----:B------:R-:W-:Y:S05]  /*12d0*/  @!P0 EXIT ;  /* 0x000000000000894d */ /* 0x000fea0003800000 */
[----:B------:R-:W2:Y:S01]  /*12e0*/  LDC.64 R98, c[0x0][0x5c8] ;  /* 0x00017200ff627b82 */ /* 0x000ea20000000a00 */
[----:B------:R-:W-:Y:S01]  /*12f0*/  SHF.R.U32.HI R3, RZ, 0x2, R19 ;  /* 0x00000002ff037819 */ /* 0x000fe20000011613 */
[----:B------:R-:W-:Y:S01]  /*1300*/  ULDC UR4, c[0x0][0x28c] ;  /* 0x0000a30000047ab9 */ /* 0x000fe20000000800 */
[----:B------:R-:W-:Y:S01]  /*1310*/  SHF.R.U32.HI R0, RZ, 0x1, R0 ;  /* 0x00000001ff007819 */ /* 0x000fe20000011600 */
[----:B------:R-:W-:Y:S01]  /*1320*/  UIADD3 UR4, UR4, 0x1f, URZ ;  /* 0x0000001f04047890 */ /* 0x000fe2000fffe03f */
[----:B------:R-:W-:Y:S01]  /*1330*/  LOP3.LUT R7, R7, 0x1, RZ, 0xc0, !PT ;  /* 0x0000000107077812 */ /* 0x000fe200078ec0ff */
[----:B------:R-:W-:Y:S01]  /*1340*/  IMAD.MOV.U32 R89, RZ, RZ, RZ ;  /* 0x000000ffff597224 */ /* 0x000fe200078e00ff */
[----:B------:R-:W-:Y:S01]  /*1350*/  LOP3.LUT R3, R3, 0x7, RZ, 0xc0, !PT ;  /* 0x0000000703037812 */ /* 0x000fe200078ec0ff */
[----:B------:R-:W-:Y:S01]  /*1360*/  USHF.R.S32.HI UR5, URZ, 0x1f, UR4 ;  /* 0x0000001f3f057899 */ /* 0x000fe20008011404 */
[----:B------:R-:W-:Y:S01]  /*1370*/  LOP3.LUT R0, R0, 0x30, RZ, 0xc0, !PT ;  /* 0x0000003000007812 */ /* 0x000fe200078ec0ff */
[C---:B------:R-:W-:Y:S01]  /*1380*/  IMAD.SHL.U32 R88, R7.reuse, 0x40, RZ ;  /* 0x0000004007587824 */ /* 0x040fe200078e00ff */
[----:B------:R-:W-:Y:S01]  /*1390*/  UMOV UR38, URZ ;  /* 0x0000003f00267c82 */ /* 0x000fe20008000000 */
[----:B------:R-:W-:Y:S01]  /*13a0*/  ULEA.HI UR5, UR5, UR4, URZ, 0x5 ;  /* 0x0000000405057291 */ /* 0x000fe2000f8f283f */
[-CC-:B01----:R-:W-:Y:S01]  /*13b0*/  IADD3 R4, RZ, -R0.reuse, -R3.reuse ;  /* 0x80000000ff047210 */ /* 0x183fe20007ffe803 */
[----:B------:R-:W-:Y:S01]  /*13c0*/  UMOV UR39, URZ ;  /* 0x0000003f00277c82 */ /* 0x000fe20008000000 */
[----:B------:R-:W-:Y:S01]  /*13d0*/  LOP3.LUT R88, R88, 0x40, R3, 0xe2, !PT ;  /* 0x0000004058587812 */ /* 0x000fe200078ee203 */
[----:B------:R-:W-:Y:S01]  /*13e0*/  ULDC UR4, c[0x0][0x284] ;  /* 0x0000a10000047ab9 */ /* 0x000fe20000000800 */
[----:B------:R-:W-:Y:S01]  /*13f0*/  USHF.R.S32.HI UR40, URZ, 0x5, UR5 ;  /* 0x000000053f287899 */ /* 0x000fe20008011405 */
[----:B------:R-:W-:Y:S01]  /*1400*/  IMAD R4, R7, -0x40, R4 ;  /* 0xffffffc007047824 */ /* 0x000fe200078e0204 */
[----:B------:R-:W-:-:S02]  /*1410*/  LOP3.LUT R88, R88, R0, RZ, 0xfc, !PT ;  /* 0x0000000058587212 */ /* 0x000fc400078efcff */
[C-C-:B--2---:R-:W-:Y:S01]  /*1420*/  SHF.L.U64.HI R93, R98.reuse, 0x7, R99.reuse ;  /* 0x00000007625d7819 */ /* 0x144fe20000010263 */
[C---:B------:R-:W-:Y:S01]  /*1430*/  IMAD.SHL.U32 R96, R98.reuse, 0x80, RZ ;  /* 0x0000008062607824 */ /* 0x040fe200078e00ff */
[C-C-:B------:R-:W-:Y:S01]  /*1440*/  SHF.L.U64.HI R94, R98.reuse, 0x3, R99.reuse ;  /* 0x00000003625e7819 */ /* 0x140fe20000010263 */
[C---:B------:R-:W-:Y:S01]  /*1450*/  IMAD.SHL.U32 R97, R98.reuse, 0x8, RZ ;  /* 0x0000000862617824 */ /* 0x040fe200078e00ff */
[C---:B------:R-:W-:Y:S01]  /*1460*/  SHF.L.U64.HI R95, R98.reuse, 0x8, R99 ;  /* 0x00000008625f7819 */ /* 0x040fe20000010263 */
[----:B------:R-:W-:Y:S02]  /*1470*/  IMAD.SHL.U32 R98, R98, 0x100, RZ ;  /* 0x0000010062627824 */ /* 0x000fe400078e00ff */
[----:B------:R-:W-:-:S07]  /*1480*/  VIADD R99, R4, UR4 ;  /* 0x0000000404637c36 */ /* 0x000fce0008000000 */
.L_x_79:
[----:B------:R-:W-:Y:S01]  /*1490*/  LOP3.LUT R0, R19, 0x80, RZ, 0xc0, !PT ;  /* 0x0000008013007812 */ /* 0x000fe200078ec0ff */
[----:B0-----:R-:W0:Y:S01]  /*14a0*/  S2UR UR7, SR_CgaCtaId ;  /* 0x00000000000779c3 */ /* 0x001e220000008800 */
[----:B------:R-:W-:Y:S02]  /*14b0*/  UMOV UR6, 0x400 ;  /* 0x0000040000067882 */ /* 0x000fe40000000000 */
[----:B------:R-:W-:-:S06]  /*14c0*/  SHF.R.U32.HI R0, RZ, 0x7, R0 ;  /* 0x00000007ff007819 */ /* 0x000fcc0000011600 */
[----:B------:R-:W1:Y:S01]  /*14d0*/  SHFL.IDX PT, R0, R0, RZ, 0x1f ;  /* 0x00001fff00007589 */ /* 0x000e6200000e0000 */
[----:B0-----:R-:W-:Y:S01]  /*14e0*/  ULEA UR42, UR7, UR6, 0x18 ;  /* 0x00000006072a7291 */ /* 0x001fe2000f8ec03f */
[----:B-1----:R-:W-:-:S13]  /*14f0*/  R2UR UR4, R0 ;  /* 0x00000000000472ca */ /* 0x002fda00000e0000 */
[----:B------:R-:W-:-:S04]  /*1500*/  ULEA.HI UR5, UR4, UR4, URZ, 0x1 ;  /* 0x0000000404057291 */ /* 0x000fc8000f8f083f */
[----:B------:R-:W-:-:S04]  /*1510*/  ULOP3.LUT UR5, UR5, 0x1ffffe, URZ, 0xc0, !UPT ;  /* 0x001ffffe05057892 */ /* 0x000fc8000f8ec03f */
[----:B------:R-:W-:-:S03]  /*1520*/  UIADD3 UR5, UR4, -UR5, URZ ;  /* 0x8000000504057290 */ /* 0x000fc6000fffe03f */
[----:B------:R-:W-:Y:S01]  /*1530*/  ULDC UR4, c[0x0][0x28c] ;  /* 0x0000a30000047ab9 */ /* 0x000fe20000000800 */
[----:B------:R-:W-:Y:S01]  /*1540*/  ULEA UR5, UR5, UR42, 0xb ;  /* 0x0000002a05057291 */ /* 0x000fe2000f8e583f */
[----:B------:R-:W-:-:S03]  /*1550*/  ISETP.LT.AND P0, PT, RZ, UR4, PT ;  /* 0x00000004ff007c0c */ /* 0x000fc6000bf01270 */
[----:B------:R-:W-:-:S04]  /*1560*/  UIADD3 UR5, UR5, 0x180, URZ ;  /* 0x0000018005057890 */ /* 0x000fc8000fffe03f */
[----:B------:R-:W-:-:S04]  /*1570*/  USHF.R.U32.HI UR5, URZ, 0x4, UR5 ;  /* 0x000000043f057899 */ /* 0x000fc80008011605 */
[----:B------:R-:W-:-:S04]  /*1580*/  ULOP3.LUT UR5, UR5, 0x3fff, URZ, 0xc0, !UPT ;  /* 0x00003fff05057892 */ /* 0x000fc8000f8ec03f */
[----:B------:R-:W-:Y:S01]  /*1590*/  ULOP3.LUT UR41, UR5, 0x10000, URZ, 0xfc, !UPT ;  /* 0x0001000005297892 */ /* 0x000fe2000f8efc3f */
[----:B--2---:R-:W-:Y:S11]  /*15a0*/  @P0 BRA `(.L_x_18) ;  /* 0x0000000000400947 */ /* 0x004ff60003800000 */
[----:B------:R-:W-:Y:S01]  /*15b0*/  MOV R0, 0x0 ;  /* 0x0000000000007802 */ /* 0x000fe20000000f00 */
[----:B------:R-:W-:Y:S01]  /*15c0*/  ULDC.64 UR4, c[0x4][0x68] ;  /* 0x01001a0000047ab9 */ /* 0x000fe20000000a00 */
[----:B------:R-:W-:Y:S01]  /*15d0*/  ULDC.64 UR6, c[0x4][0x8] ;  /* 0x0100020000067ab9 */ /* 0x000fe20000000a00 */
[----:B------:R-:W-:Y:S01]  /*15e0*/  IMAD.U32 R4, RZ, RZ, UR4 ;  /* 0x00000004ff047e24 */ /* 0x000fe2000f8e00ff */
[----:B------:R0:W1:Y:S01]  /*15f0*/  LDC.64 R14, c[0x4][R0] ;  /* 0x01000000000e7b82 */ /* 0x0000620000000a00 */
[----:B------:R-:W-:Y:S01]  /*1600*/  IMAD.U32 R5, RZ, RZ, UR5 ;  /* 0x00000005ff057e24 */ /* 0x000fe2000f8e00ff */
[----:B------:R-:W-:Y:S01]  /*1610*/  ULDC.64 UR4, c[0x4][0x70] ;  /* 0x01001c0000047ab9 */ /* 0x000fe20000000a00 */
[----:B------:R-:W-:Y:S02]  /*1620*/  IMAD.U32 R10, RZ, RZ, UR6 ;  /* 0x00000006ff0a7e24 */ /* 0x000fe4000f8e00ff */
[----:B------:R-:W-:Y:S02]  /*1630*/  IMAD.U32 R6, RZ, RZ, UR4 ;  /* 0x00000004ff067e24 */ /* 0x000fe4000f8e00ff */
[----:B------:R-:W-:-:S02]  /*1640*/  IMAD.U32 R7, RZ, RZ, UR5 ;  /* 0x00000005ff077e24 */ /* 0x000fc4000f8e00ff */
[----:B------:R-:W-:Y:S02]  /*1650*/  IMAD.U32 R11, RZ, RZ, UR7 ;  /* 0x00000007ff0b7e24 */ /* 0x000fe4000f8e00ff */
[----:B------:R-:W-:Y:S02]  /*1660*/  IMAD.MOV.U32 R8, RZ, RZ, 0x1e1 ;  /* 0x000001e1ff087424 */ /* 0x000fe400078e00ff */
[----:B------:R-:W-:Y:S02]  /*1670*/  IMAD.MOV.U32 R12, RZ, RZ, 0x1 ;  /* 0x00000001ff0c7424 */ /* 0x000fe400078e00ff */
[----:B0-----:R-:W-:-:S07]  /*1680*/  IMAD.MOV.U32 R13, RZ, RZ, RZ ;  /* 0x000000ffff0d7224 */ /* 0x001fce00078e00ff */
[----:B------:R-:W-:-:S07]  /*1690*/  LEPC R20, `(.L_x_18) ;  /* 0x000000001014794e */ /* 0x000fce0000000000 */
[----:B-1---5:R-:W-:Y:S05]  /*16a0*/  CALL.ABS.NOINC R14 ;  /* 0x000000000e007343 */ /* 0x022fea0003c00000 */
.L_x_18:
[----:B------:R-:W-:-:S04]  /*16b0*/  LOP3.LUT R0, R18, 0x1, RZ, 0xfc, !PT ;  /* 0x0000000112007812 */ /* 0x000fc800078efcff */
[----:B------:R-:W-:-:S13]  /*16c0*/  ISETP.NE.AND P0, PT, R0, 0x3, PT ;  /* 0x000000030000780c */ /* 0x000fda0003f05270 */
[----:B------:R-:W-:Y:S05]  /*16d0*/  @!P0 BRA `(.L_x_19) ;  /* 0x0000000000048947 */ /* 0x000fea0003800000 */
[----:B------:R-:W-:Y:S01]  /*16e0*/  BPT.TRAP 0x1 ;  /* 0x000000040000795c */ /* 0x000fe20000300000 */
.L_x_19:
[----:B------:R-:W-:Y:S02]  /*16f0*/  IMAD.U32 R3, RZ, RZ, UR39 ;  /* 0x00000027ff037e24 */ /* 0x000fe4000f8e00ff */
[----:B------:R-:W-:-:S03]  /*1700*/  IMAD.U32 R0, RZ, RZ, UR38 ;  /* 0x00000026ff007e24 */ /* 0x000fc6000f8e00ff */
[----:B------:R-:W-:Y:S02]  /*1710*/  LEA R3, R3, UR42, 0x3 ;  /* 0x0000002a03037c11 */ /* 0x000fe4000f8e18ff */
[----:B------:R-:W-:-:S04]  /*1720*/  SHF.L.U32 R0, R0, 0x1f, RZ ;  /* 0x0000001f00007819 */ /* 0x000fc800000006ff */
[----:B------:R0:W1:Y:S01]  /*1730*/  SYNCS.PHASECHK.TRANS64.TRYWAIT P1, [R3+URZ], R0 ;  /* 0x00000000030075a7 */ /* 0x000062000802017f */
[----:B------:R-:W-:Y:S05]  /*1740*/  @!P0 BRA `(.L_x_20) ;  /* 0x0000000000048947 */ /* 0x000fea0003800000 */
[----:B------:R-:W-:Y:S01]  /*1750*/  BPT.TRAP 0x1 ;  /* 0x000000040000795c */ /* 0x000fe20000300000 */
.L_x_20:
[----:B-1----:R-:W-:Y:S05]  /*1760*/  @P1 BRA `(.L_x_21) ;  /* 0x0000000000081947 */ /* 0x002fea0003800000 */
[----:B------:R-:W1:Y:S02]  /*1770*/  SYNCS.PHASECHK.TRANS64.TRYWAIT P1, [R3+URZ], R0 ;  /* 0x00000000030075a7 */ /* 0x000e64000802017f */
[----:B-1----:R-:W-:Y:S05]  /*1780*/  @!P1 BRA `(.L_x_22) ;  /* 0x0000006400a09947 */ /* 0x002fea0003800000 */
.L_x_21:
[----:B------:R-:W-:-:S04]  /*1790*/  UISETP.LT.AND UP0, UPT, UR40, 0x1, UPT ;  /* 0x000000012800788c */ /* 0x000fc8000bf01270 */
[----:B------:R-:W-:-:S06]  /*17a0*/  USEL UR4, UR40, 0x1, UP0 ;  /* 0x0000000128047887 */ /* 0x000fcc0008000000 */
[----:B01----:R-:W-:Y:S01]  /*17b0*/  IMAD.U32 R0, RZ, RZ, UR4 ;  /* 0x00000004ff007e24 */ /* 0x003fe2000f8e00ff */
[----:B------:R-:W-:Y:S05]  /*17c0*/  WARPSYNC.ALL ;  /* 0x0000000000007948 */ /* 0x000fea0003800000 */
[----:B------:R-:W-:-:S04]  /*17d0*/  IADD3 R0, -R0, UR40, RZ ;  /* 0x0000002800007c10 */ /* 0x000fc8000fffe1ff */
[----:B------:R-:W-:Y:S01]  /*17e0*/  ISETP.GE.AND P1, PT, R0, 0x1, PT ;  /* 0x000000010000780c */ /* 0x000fe20003f26270 */
[----:B------:R-:W-:Y:S01]  /*17f0*/  UIADD3 UR4, UR42, 0x34180, URZ ;  /* 0x000341802a047890 */ /* 0x000fe2000fffe03f */
[----:B------:R-:W-:Y:S01]  /*1800*/  WARPGROUP.ARRIVE ;  /* 0x00000000000079c5 */ /* 0x000fe20000000000 */
[----:B------:R-:W-:Y:S02]  /*1810*/  ULEA UR8, UR39, UR41, 0xa ;  /* 0x0000002927087291 */ /* 0x000fe4000f8e503f */
[----:B------:R-:W-:Y:S01]  /*1820*/  USHF.R.U32.HI UR4, URZ, 0x4, UR4 ;  /* 0x000000043f047899 */ /* 0x000fe20008011604 */
[----:B------:R-:W-:Y:S01]  /*1830*/  UMOV UR9, 0xc0000010 ;  /* 0xc000001000097882 */ /* 0x000fe20000000000 */
[----:B------:R-:W-:Y:S02]  /*1840*/  UMOV UR11, 0xc0000010 ;  /* 0xc0000010000b7882 */ /* 0x000fe40000000000 */
[----:B------:R-:W-:Y:S02]  /*1850*/  ULOP3.LUT UR4, UR4, 0x3fff, URZ, 0xc0, !UPT ;  /* 0x00003fff04047892 */ /* 0x000fe4000f8ec03f */
[----:B------:R-:W-:-:S02]  /*1860*/  UIADD3 UR5, UR8, 0x100, URZ ;  /* 0x0000010008057890 */ /* 0x000fc4000fffe03f */
[----:B------:R-:W-:Y:S02]  /*1870*/  ULOP3.LUT UR4, UR4, 0x10000, URZ, 0xfc, !UPT ;  /* 0x0001000004047892 */ /* 0x000fe4000f8efc3f */
[----:B------:R-:W-:Y:S02]  /*1880*/  UIADD3 UR6, UR8, 0x200, URZ ;  /* 0x0000020008067890 */ /* 0x000fe4000fffe03f */
[----:B------:R-:W-:Y:S02]  /*1890*/  ULEA UR10, UR39, UR4, 0x6 ;  /* 0x00000004270a7291 */ /* 0x000fe4000f8e303f */
[----:B------:R-:W-:-:S07]  /*18a0*/  UIADD3 UR7, UR8, 0x300, URZ ;  /* 0x0000030008077890 */ /* 0x000fce000fffe03f */
[----:B------:R-:W-:Y:S01]  /*18b0*/  IGMMA.64x32x32.S8.S8 R72, gdesc[UR8], RZ, !UPT, gsb0 ;  /* 0x01200000084879f1 */ /* 0x000fe2000c0410ff */
[----:B------:R-:W-:Y:S01]  /*18c0*/  UMOV UR8, UR5 ;  /* 0x0000000500087c82 */ /* 0x000fe20008000000 */
[----:B------:R-:W-:Y:S01]  /*18d0*/  UMOV UR9, 0xc0000010 ;  /* 0xc000001000097882 */ /* 0x000fe20000000000 */
[----:B------:R-:W-:Y:S02]  /*18e0*/  WARPGROUP.DEPBAR.LE gsb0, 0x0 ;  /* 0x00008000000079c5 */ /* 0x000fe40000010000 */
[----:B------:R-:W-:-:S06]  /*18f0*/  WARPGROUP.ARRIVE ;  /* 0x00000000000079c5 */ /* 0x000fcc0000000000 */
        /* <DEDUP_REMOVED lines=10> */
[----:B------:R-:W-:Y:S03]  /*19a0*/  IGMMA.64x32x32.S8.S8 R24, gdesc[UR8], RZ, !UPT, gsb0 ;  /* 0x01200000081879f1 */ /* 0x000fe6000c0410ff */
[----:B------:R-:W-:Y:S02]  /*19b0*/  WARPGROUP.DEPBAR.LE gsb0, 0x0 ;  /* 0x00008000000079c5 */ /* 0x000fe40000010000 */
[----:B------:R-:W-:Y:S05]  /*19c0*/  @!P1 BRA `(.L_x_23) ;  /* 0x0000000400089947 */ /* 0x000fea0003800000 */
[----:B------:R-:W-:Y:S02]  /*19d0*/  UIADD3 UR5, UR39, 0x1, URZ ;  /* 0x0000000127057890 */ /* 0x000fe4000fffe03f */
[----:B------:R-:W-:Y:S02]  /*19e0*/  IMAD.U32 R3, RZ, RZ, UR39 ;  /* 0x00000027ff037e24 */ /* 0x000fe4000f8e00ff */
[----:B------:R-:W-:-:S04]  /*19f0*/  UISETP.NE.AND UP0, UPT, UR5, 0xd, UPT ;  /* 0x0000000d0500788c */ /* 0x000fc8000bf05270 */
[----:B------:R-:W-:Y:S02]  /*1a00*/  USEL UR6, URZ, 0x1, UP0 ;  /* 0x000000013f067887 */ /* 0x000fe40008000000 */
[----:B------:R-:W-:Y:S02]  /*1a10*/  USEL UR5, UR5, URZ, UP0 ;  /* 0x0000003f05057287 */ /* 0x000fe40008000000 */
[----:B------:R-:W-:-:S06]  /*1a20*/  ULOP3.LUT UR6, UR38, UR6, URZ, 0x3c, !UPT ;  /* 0x0000000626067292 */ /* 0x000fcc000f8e3c3f */
[----:B------:R-:W-:-:S07]  /*1a30*/  IMAD.U32 R6, RZ, RZ, UR6 ;  /* 0x00000006ff067e24 */ /* 0x000fce000f8e00ff */
.L_x_30:
[----:B------:R-:W-:Y:S05]  /*1a40*/  @!P0 BRA `(.L_x_24) ;  /* 0x0000000000048947 */ /* 0x000fea0003800000 */
[----:B------:R-:W-:Y:S01]  /*1a50*/  BPT.TRAP 0x1 ;  /* 0x000000040000795c */ /* 0x000fe20000300000 */
.L_x_24:
[----:B------:R-:W0:Y:S01]  /*1a60*/  S2UR UR7, SR_CgaCtaId ;  /* 0x00000000000779c3 */ /* 0x000e220000008800 */
[----:B------:R-:W-:Y:S01]  /*1a70*/  UMOV UR6, 0x400 ;  /* 0x0000040000067882 */ /* 0x000fe20000000000 */
[----:B------:R-:W-:Y:S01]  /*1a80*/  SHF.L.U32 R4, R6, 0x1f, RZ ;  /* 0x0000001f06047819 */ /* 0x000fe200000006ff */
[----:B0-----:R-:W-:-:S04]  /*1a90*/  ULEA UR13, UR7, UR6, 0x18 ;  /* 0x00000006070d7291 */ /* 0x001fc8000f8ec03f */
[----:B------:R-:W-:-:S09]  /*1aa0*/  ULEA UR6, UR5, UR13, 0x3 ;  /* 0x0000000d05067291 */ /* 0x000fd2000f8e183f */
[----:B------:R0:W1:Y:S01]  /*1ab0*/  SYNCS.PHASECHK.TRANS64.TRYWAIT P1, [UR6], R4 ;  /* 0x00000004ff0075a7 */ /* 0x0000620008020146 */
[----:B------:R-:W-:Y:S05]  /*1ac0*/  @!P0 BRA `(.L_x_25) ;  /* 0x0000000000048947 */ /* 0x000fea0003800000 */
[----:B------:R-:W-:Y:S01]  /*1ad0*/  BPT.TRAP 0x1 ;  /* 0x000000040000795c */ /* 0x000fe20000300000 */
.L_x_25:
[----:B-1----:R-:W-:Y:S05]  /*1ae0*/  @P1 BRA `(.L_x_26) ;  /* 0x0000000000081947 */ /* 0x002fea0003800000 */
[----:B------:R-:W1:Y:S02]  /*1af0*/  SYNCS.PHASECHK.TRANS64.TRYWAIT P1, [UR6], R4 ;  /* 0x00000004ff0075a7 */ /* 0x000e640008020146 */
[----:B-1----:R-:W-:Y:S05]  /*1b00*/  @!P1 BRA `(.L_x_27) ;  /* 0x0000006000d49947 */ /* 0x002fea0003800000 */
.L_x_26:
[----:B------:R-:W-:Y:S01]  /*1b10*/  ULEA UR10, UR5, UR4, 0x6 ;  /* 0x00000004050a7291 */ /* 0x000fe2000f8e303f */
[----:B------:R-:W-:Y:S01]  /*1b20*/  WARPGROUP.ARRIVE ;  /* 0x00000000000079c5 */ /* 0x000fe20000000000 */
[----:B------:R-:W-:Y:S01]  /*1b30*/  ULEA UR8, UR5, UR41, 0xa ;  /* 0x0000002905087291 */ /* 0x000fe2000f8e503f */
[----:B------:R-:W-:Y:S01]  /*1b40*/  UMOV UR11, 0xc0000010 ;  /* 0xc0000010000b7882 */ /* 0x000fe20000000000 */
[----:B------:R-:W-:Y:S02]  /*1b50*/  UMOV UR9, 0xc0000010 ;  /* 0xc000001000097882 */ /* 0x000fe40000000000 */
[----:B------:R-:W-:Y:S02]  /*1b60*/  UIADD3 UR6, UR8, 0x100, URZ ;  /* 0x0000010008067890 */ /* 0x000fe4000fffe03f */
[----:B------:R-:W-:Y:S02]  /*1b70*/  UIADD3 UR7, UR8, 0x200, URZ ;  /* 0x0000020008077890 */ /* 0x000fe4000fffe03f */
[----:B------:R-:W-:-:S02]  /*1b80*/  UIADD3 UR12, UR8, 0x300, URZ ;  /* 0x00000300080c7890 */ /* 0x000fc4000fffe03f */
[----:B------:R-:W-:Y:S01]  /*1b90*/  IGMMA.64x32x32.S8.S8 R72, gdesc[UR8], R72, gsb0 ;  /* 0x01200000084879f1 */ /* 0x000fe20008041048 */
[----:B------:R-:W-:Y:S01]  /*1ba0*/  UMOV UR9, 0xc0000010 ;  /* 0xc000001000097882 */ /* 0x000fe20000000000 */
[----:B------:R-:W-:Y:S01]  /*1bb0*/  UMOV UR8, UR6 ;  /* 0x0000000600087c82 */ /* 0x000fe20008000000 */
[----:B------:R-:W-:Y:S02]  /*1bc0*/  WARPGROUP.DEPBAR.LE gsb0, 0x0 ;  /* 0x00008000000079c5 */ /* 0x000fe40000010000 */
[----:B------:R-:W-:-:S06]  /*1bd0*/  WARPGROUP.ARRIVE ;  /* 0x00000000000079c5 */ /* 0x000fcc0000000000 */
[----:B------:R-:W-:Y:S01]  /*1be0*/  IGMMA.64x32x32.S8.S8 R56, gdesc[UR8], R56, gsb0 ;  /* 0x01200000083879f1 */ /* 0x000fe20008041038 */
[----:B------:R-:W-:Y:S01]  /*1bf0*/  UMOV UR8, UR7 ;  /* 0x0000000700087c82 */ /* 0x000fe20008000000 */
[----:B------:R-:W-:Y:S01]  /*1c00*/  UMOV UR9, 0xc0000010 ;  /* 0xc000001000097882 */ /* 0x000fe20000000000 */
[----:B------:R-:W-:Y:S02]  /*1c10*/  WARPGROUP.DEPBAR.LE gsb0, 0x0 ;  /* 0x00008000000079c5 */ /* 0x000fe40000010000 */
[----:B------:R-:W-:-:S06]  /*1c20*/  WARPGROUP.ARRIVE ;  /* 0x00000000000079c5 */ /* 0x000fcc0000000000 */
[----:B------:R-:W-:Y:S01]  /*1c30*/  IGMMA.64x32x32.S8.S8 R40, gdesc[UR8], R40, gsb0 ;  /* 0x01200000082879f1 */ /* 0x000fe20008041028 */
[----:B------:R-:W-:Y:S01]  /*1c40*/  UMOV UR8, UR12 ;  /* 0x0000000c00087c82 */ /* 0x000fe20008000000 */
[----:B------:R-:W-:Y:S01]  /*1c50*/  UMOV UR9, 0xc0000010 ;  /* 0xc000001000097882 */ /* 0x000fe20000000000 */
[----:B------:R-:W-:Y:S02]  /*1c60*/  WARPGROUP.DEPBAR.LE gsb0, 0x0 ;  /* 0x00008000000079c5 */ /* 0x000fe40000010000 */
[----:B------:R-:W-:-:S06]  /*1c70*/  WARPGROUP.ARRIVE ;  /* 0x00000000000079c5 */ /* 0x000fcc0000000000 */
[----:B------:R-:W-:Y:S03]  /*1c80*/  IGMMA.64x32x32.S8.S8 R24, gdesc[UR8], R24, gsb0 ;  /* 0x01200000081879f1 */ /* 0x000fe60008041018 */
[----:B------:R-:W-:Y:S02]  /*1c90*/  WARPGROUP.DEPBAR.LE gsb0, 0x0 ;  /* 0x00008000000079c5 */ /* 0x000fe40000010000 */
[----:B------:R-:W-:Y:S05]  /*1ca0*/  @!P0 BRA `(.L_x_28) ;  /* 0x0000000000048947 */ /* 0x000fea0003800000 */
[----:B------:R-:W-:Y:S01]  /*1cb0*/  BPT.TRAP 0x1 ;  /* 0x000000040000795c */ /* 0x000fe20000300000 */
.L_x_28:
[----:B------:R-:W-:-:S13]  /*1cc0*/  ISETP.NE.AND P1, PT, R23, RZ, PT ;  /* 0x000000ff1700720c */ /* 0x000fda0003f25270 */
[----:B01----:R-:W-:-:S05]  /*1cd0*/  @P1 LEA R4, R3, UR13, 0x3 ;  /* 0x0000000d03041c11 */ /* 0x003fca000f8e18ff */
[----:B------:R-:W-:-:S05]  /*1ce0*/  @P1 VIADD R5, R4, 0x68 ;  /* 0x0000006804051836 */ /* 0x000fca0000000000 */
[----:B------:R-:W-:-:S04]  /*1cf0*/  @P1 PRMT R5, R22, 0x654, R5 ;  /* 0x0000065416051816 */ /* 0x000fc80000000005 */
[----:B------:R0:W-:Y:S01]  /*1d00*/  @P1 SYNCS.ARRIVE.TRANS64.RED.A1T0 RZ, [R5+URZ], RZ ;  /* 0x000000ff05ff19a7 */ /* 0x0001e2000810043f */
[----:B------:R-:W-:-:S13]  /*1d10*/  ISETP.GT.U32.AND P1, PT, R18, 0x1, PT ;  /* 0x000000011200780c */ /* 0x000fda0003f24070 */
[----:B0-----:R-:W-:Y:S05]  /*1d20*/  @P1 BRA `(.L_x_29) ;  /* 0x0000000000041947 */ /* 0x001fea0003800000 */
[----:B------:R-:W-:Y:S01]  /*1d30*/  BPT.TRAP 0x1 ;  /* 0x000000040000795c */ /* 0x000fe20000300000 */
.L_x_29:
[----:B------:R-:W-:Y:S01]  /*1d40*/  UIADD3 UR5, UR5, 0x1, URZ ;  /* 0x0000000105057890 */ /* 0x000fe2000fffe03f */
[C---:B------:R-:W-:Y:S01]  /*1d50*/  ISETP.GT.AND P2, PT, R0.reuse, 0x1, PT ;  /* 0x000000010000780c */ /* 0x040fe20003f44270 */
[----:B------:R-:W-:Y:S02]  /*1d60*/  VIADD R3, R3, 0x1 ;  /* 0x0000000103037836 */ /* 0x000fe40000000000 */
[----:B------:R-:W-:Y:S01]  /*1d70*/  UISETP.NE.AND UP0, UPT, UR5, 0xd, UPT ;  /* 0x0000000d0500788c */ /* 0x000fe2000bf05270 */
[----:B------:R-:W-:Y:S02]  /*1d80*/  VIADD R0, R0, 0xffffffff ;  /* 0xffffffff00007836 */ /* 0x000fe40000000000 */
[C---:B------:R-:W-:Y:S01]  /*1d90*/  ISETP.NE.AND P1, PT, R3.reuse, 0xd, PT ;  /* 0x0000000d0300780c */ /* 0x040fe20003f25270 */
[----:B------:R-:W-:Y:S02]  /*1da0*/  USEL UR6, URZ, 0x1, UP0 ;  /* 0x000000013f067887 */ /* 0x000fe40008000000 */
[----:B------:R-:W-:Y:S01]  /*1db0*/  USEL UR5, UR5, URZ, UP0 ;  /* 0x0000003f05057287 */ /* 0x000fe20008000000 */
[----:B------:R-:W-:-:S03]  /*1dc0*/  SEL R3, R3, RZ, P1 ;  /* 0x000000ff03037207 */ /* 0x000fc60000800000 */
[----:B------:R-:W-:Y:S01]  /*1dd0*/  LOP3.LUT R6, R6, UR6, RZ, 0x3c, !PT ;  /* 0x0000000606067c12 */ /* 0x000fe2000f8e3cff */
[----:B------:R-:W-:Y:S07]  /*1de0*/  @P2 BRA `(.L_x_30) ;  /* 0xfffffffc00142947 */ /* 0x000fee000383ffff */
.L_x_23:
[----:B------:R-:W0:Y:S02]  /*1df0*/  LDC R0, c[0x0][0x28c] ;  /* 0x0000a300ff007b82 */ /* 0x000e240000000800 */
[----:B0-----:R-:W-:-:S13]  /*1e00*/  ISETP.GE.AND P1, PT, R0, 0x1, PT ;  /* 0x000000010000780c */ /* 0x001fda0003f26270 */
[----:B------:R-:W-:Y:S05]  /*1e10*/  @!P1 BRA `(.L_x_31) ;  /* 0x00000000005c9947 */ /* 0x000fea0003800000 */
[----:B------:R-:W-:Y:S05]  /*1e20*/  @!P0 BRA `(.L_x_32) ;  /* 0x0000000000048947 */ /* 0x000fea0003800000 */
[----:B------:R-:W-:Y:S01]  /*1e30*/  BPT.TRAP 0x1 ;  /* 0x000000040000795c */ /* 0x000fe20000300000 */
.L_x_32:
[----:B------:R-:W-:Y:S01]  /*1e40*/  ISETP.NE.AND P0, PT, R23, RZ, PT ;  /* 0x000000ff1700720c */ /* 0x000fe20003f05270 */
[----:B------:R-:W-:Y:S01]  /*1e50*/  BSSY B0, `(.L_x_33) ;  /* 0x0000011000007945 */ /* 0x000fe20003800000 */
[----:B------:R-:W-:-:S11]  /*1e60*/  ISETP.GT.U32.AND P1, PT, R18, 0x1, PT ;  /* 0x000000011200780c */ /* 0x000fd60003f24070 */
[----:B------:R-:W-:Y:S05]  /*1e70*/  @!P0 BRA `(.L_x_34) ;  /* 0x0000000000388947 */ /* 0x000fea0003800000 */
[----:B------:R-:W0:Y:S01]  /*1e80*/  S2UR UR7, SR_CgaCtaId ;  /* 0x00000000000779c3 */ /* 0x000e220000008800 */
[----:B------:R-:W-:-:S04]  /*1e90*/  UISETP.LT.AND UP0, UPT, UR40, 0x1, UPT ;  /* 0x000000012800788c */ /* 0x000fc8000bf01270 */
[----:B------:R-:W-:-:S04]  /*1ea0*/  USEL UR6, UR40, 0x1, UP0 ;  /* 0x0000000128067887 */ /* 0x000fc80008000000 */
[----:B------:R-:W-:-:S04]  /*1eb0*/  UIADD3 UR6, UR39, UR40, -UR6 ;  /* 0x0000002827067290 */ /* 0x000fc8000fffe806 */
[----:B------:R-:W-:-:S04]  /*1ec0*/  UIMAD.WIDE.U32 UR4, UR6, 0x4ec4ec4f, URZ ;  /* 0x4ec4ec4f060478a5 */ /* 0x000fc8000f8e003f */
[----:B------:R-:W-:-:S03]  /*1ed0*/  USHF.R.U32.HI UR4, URZ, 0x2, UR5 ;  /* 0x000000023f047899 */ /* 0x000fc60008011605 */
[----:B------:R-:W-:Y:S01]  /*1ee0*/  UMOV UR5, 0x400 ;  /* 0x0000040000057882 */ /* 0x000fe20000000000 */
[----:B------:R-:W-:Y:S02]  /*1ef0*/  UIMAD UR6, UR4, -0xd, UR6 ;  /* 0xfffffff3040678a4 */ /* 0x000fe4000f8e0206 */
[----:B0-----:R-:W-:-:S04]  /*1f00*/  ULEA UR5, UR7, UR5, 0x18 ;  /* 0x0000000507057291 */ /* 0x001fc8000f8ec03f */
[----:B------:R-:W-:-:S04]  /*1f10*/  ULEA UR6, UR6, UR5, 0x3 ;  /* 0x0000000506067291 */ /* 0x000fc8000f8e183f */
[----:B------:R-:W-:-:S06]  /*1f20*/  UIADD3 UR6, UR6, 0x68, URZ ;  /* 0x0000006806067890 */ /* 0x000fcc000fffe03f */
[----:B------:R-:W-:-:S05]  /*1f30*/  IMAD.U32 R3, RZ, RZ, UR6 ;  /* 0x00000006ff037e24 */ /* 0x000fca000f8e00ff */
[----:B------:R-:W-:-:S04]  /*1f40*/  PRMT R0, R22, 0x654, R3 ;  /* 0x0000065416007816 */ /* 0x000fc80000000003 */
[----:B------:R0:W-:Y:S03]  /*1f50*/  SYNCS.ARRIVE.TRANS64.RED.A1T0 RZ, [R0+URZ], RZ ;  /* 0x000000ff00ff79a7 */ /* 0x0001e6000810043f */
.L_x_34:
[----:B------:R-:W-:Y:S05]  /*1f60*/  BSYNC B0 ;  /* 0x0000000000007941 */ /* 0x000fea0003800000 */
.L_x_33:
[----:B------:R-:W-:Y:S05]  /*1f70*/  @P1 BRA `(.L_x_31) ;  /* 0x0000000000041947 */ /* 0x000fea0003800000 */
[----:B------:R-:W-:Y:S01]  /*1f80*/  BPT.TRAP 0x1 ;  /* 0x000000040000795c */ /* 0x000fe20000300000 */
.L_x_31:
[----:B------:R-:W1:Y:S01]  /*1f90*/  LDC R4, c[0x0][0x288] ;  /* 0x0000a200ff047b82 */ /* 0x000e620000000800 */
[----:B------:R-:W-:Y:S01]  /*1fa0*/  IMAD.SHL.U32 R3, R100, 0x20, RZ ;  /* 0x0000002064037824 */ /* 0x000fe200078e00ff */
[----:B------:R-:W-:Y:S01]  /*1fb0*/  UIADD3 UR39, UR40, UR39, URZ ;  /* 0x0000002728277290 */ /* 0x000fe2000fffe03f */
[----:B------:R-:W-:Y:S01]  /*1fc0*/  IMAD.SHL.U32 R8, R101, 0x200, RZ ;  /* 0x0000020065087824 */ /* 0x000fe200078e00ff */
[----:B------:R-:W-:Y:S01]  /*1fd0*/  ULDC UR7, c[0x0][0x284] ;  /* 0x0000a10000077ab9 */ /* 0x000fe20000000800 */
[C---:B------:R-:W-:Y:S01]  /*1fe0*/  IMAD.SHL.U32 R10, R19.reuse, 0x2, RZ ;  /* 0x00000002130a7824 */ /* 0x040fe200078e00ff */
[----:B------:R-:W-:Y:S01]  /*1ff0*/  UISETP.GT.U32.AND UP0, UPT, UR39, 0xc, UPT ;  /* 0x0000000c2700788c */ /* 0x000fe2000bf04070 */
[----:B------:R-:W-:Y:S01]  /*2000*/  SHF.R.S32.HI R14, RZ, 0x1f, R102 ;  /* 0x0000001fff0e7819 */ /* 0x000fe20000011466 */
[----:B------:R-:W-:Y:S01]  /*2010*/  UISETP.GE.U32.AND UP1, UPT, UR40, 0xd, UPT ;  /* 0x0000000d2800788c */ /* 0x000fe2000bf26070 */
[----:B0-----:R-:W-:Y:S01]  /*2020*/  LOP3.LUT R0, R19, 0x3, RZ, 0xc0, !PT ;  /* 0x0000000313007812 */ /* 0x001fe200078ec0ff */
[----:B------:R-:W-:Y:S01]  /*2030*/  UISETP.LT.U32.AND UP0, UPT, UR40, 0xd, UP0 ;  /* 0x0000000d2800788c */ /* 0x000fe20008701070 */
[----:B------:R-:W-:Y:S01]  /*2040*/  LOP3.LUT R10, R3, 0x6, R10, 0xf8, !PT ;  /* 0x00000006030a7812 */ /* 0x000fe200078ef80a */
[----:B------:R-:W-:Y:S01]  /*2050*/  ULDC.64 UR8, c[0x0][0x5d0] ;  /* 0x0001740000087ab9 */ /* 0x000fe20000000a00 */
[----:B------:R-:W-:Y:S01]  /*2060*/  UIMAD.WIDE.U32 UR4, UR39, 0x4ec4ec4f, URZ ;  /* 0x4ec4ec4f270478a5 */ /* 0x000fe2000f8e003f */
[----:B------:R-:W-:Y:S01]  /*2070*/  IMAD R5, R14, UR8, RZ ;  /* 0x000000080e057c24 */ /* 0x000fe2000f8e02ff */
[----:B------:R-:W-:Y:S01]  /*2080*/  USEL UR6, URZ, 0x1, !UP0 ;  /* 0x000000013f067887 */ /* 0x000fe2000c000000 */
[----:B------:R-:W-:Y:S01]  /*2090*/  SHF.R.S32.HI R11, RZ, 0x1f, R10 ;  /* 0x0000001fff0b7819 */ /* 0x000fe2000001140a */
[----:B------:R-:W-:Y:S01]  /*20a0*/  USHF.R.U32.HI UR4, URZ, 0x2, UR5 ;  /* 0x000000023f047899 */ /* 0x000fe20008011605 */
[----:B------:R-:W-:Y:S01]  /*20b0*/  IMAD R7, R102, UR9, R5 ;  /* 0x0000000966077c24 */ /* 0x000fe2000f8e0205 */
[----:B------:R-:W-:-:S02]  /*20c0*/  ULOP3.LUT UR38, UR38, UR6, URZ, 0x3c, !UPT ;  /* 0x0000000626267292 */ /* 0x000fc4000f8e3c3f */
[----:B------:R-:W-:Y:S02]  /*20d0*/  UIMAD UR39, UR4, -0xd, UR39 ;  /* 0xfffffff3042778a4 */ /* 0x000fe4000f8e0227 */
[----:B------:R-:W-:Y:S01]  /*20e0*/  @UP1 ULOP3.LUT UR38, UR38, 0x1, UR4, 0x78, !UPT ;  /* 0x0000000126261892 */ /* 0x000fe2000f8e7804 */
[----:B-1----:R-:W-:Y:S01]  /*20f0*/  ISETP.GE.AND P0, PT, R3, R4, PT ;  /* 0x000000040300720c */ /* 0x002fe20003f06270 */
[----:B------:R-:W-:Y:S02]  /*2100*/  IMAD R0, R0, -0x2, R4 ;  /* 0xfffffffe00007824 */ /* 0x000fe400078e0204 */
[----:B------:R-:W-:Y:S01]  /*2110*/  IMAD.WIDE.U32 R4, R102, UR8, R10 ;  /* 0x0000000866047c25 */ /* 0x000fe2000f8e000a */
[----:B------:R-:W-:-:S03]  /*2120*/  ISETP.GE.OR P0, PT, R8, UR7, P0 ;  /* 0x0000000708007c0c */ /* 0x000fc60008706670 */
[----:B------:R-:W-:Y:S02]  /*2130*/  IMAD.IADD R3, R0, 0x1, -R3 ;  /* 0x0000000100037824 */ /* 0x000fe400078e0a03 */
[----:B------:R-:W-:Y:S02]  /*2140*/  IMAD.IADD R7, R5, 0x1, R7 ;  /* 0x0000000105077824 */ /* 0x000fe400078e0207 */
[----:B------:R-:W-:Y:S02]  /*2150*/  IMAD.MOV.U32 R0, RZ, RZ, -0x1 ;  /* 0xffffffffff007424 */ /* 0x000fe400078e00ff */
[----:B------:R-:W-:-:S04]  /*2160*/  IMAD.MOV.U32 R6, RZ, RZ, R4 ;  /* 0x000000ffff067224 */ /* 0x000fc800078e0004 */
[----:B------:R-:W-:Y:S05]  /*2170*/  @P0 BRA `(.L_x_35) ;  /* 0x0000003800c40947 */ /* 0x000fea0003800000 */
[----:B------:R-:W0:Y:S01]  /*2180*/  LDC.64 R4, c[0x0][0x5c8] ;  /* 0x00017200ff047b82 */ /* 0x000e220000000a00 */
[----:B-----5:R-:W-:Y:S01]  /*2190*/  ISETP.NE.AND P0, PT, R91, RZ, PT ;  /* 0x000000ff5b00720c */ /* 0x020fe20003f05270 */
[----:B------:R-:W-:Y:S01]  /*21a0*/  IMAD.WIDE R100, R101, 0x200, R88 ;  /* 0x0000020065647825 */ /* 0x000fe200078e0258 */
[----:B------:R-:W-:Y:S03]  /*21b0*/  BSSY B0, `(.L_x_35) ;  /* 0x00003ad000007945 */ /* 0x000fe60003800000 */
[-C--:B0-----:R-:W-:Y:S02]  /*21c0*/  IMAD R9, R101, R4.reuse, RZ ;  /* 0x0000000465097224 */ /* 0x081fe400078e02ff */
[----:B------:R-:W-:-:S04]  /*21d0*/  IMAD.WIDE.U32 R108, R100, R4, R6 ;  /* 0x00000004646c7225 */ /* 0x000fc800078e0006 */
[----:B------:R-:W-:Y:S02]  /*21e0*/  IMAD R9, R100, R5, R9 ;  /* 0x0000000564097224 */ /* 0x000fe400078e0209 */
[----:B------:R-:W-:Y:S02]  /*21f0*/  IMAD.IADD R6, R99, 0x1, -R8 ;  /* 0x0000000163067824 */ /* 0x000fe400078e0a08 */
[----:B------:R-:W-:Y:S01]  /*2200*/  IMAD.IADD R110, R109, 0x1, R9 ;  /* 0x000000016d6e7824 */ /* 0x000fe200078e0209 */
[----:B------:R-:W-:Y:S06]  /*2210*/  @!P0 BRA `(.L_x_36) ;  /* 0x0000002400e88947 */ /* 0x000fec0003800000 */
[----:B------:R-:W0:Y:S01]  /*2220*/  LDC.64 R12, c[0x0][0x5b0] ;  /* 0x00016c00ff0c7b82 */ /* 0x000e220000000a00 */
[----:B------:R-:W-:Y:S01]  /*2230*/  ULDC.64 UR4, c[0x0][0x5b8] ;  /* 0x00016e0000047ab9 */ /* 0x000fe20000000a00 */
[----:B------:R-:W-:Y:S01]  /*2240*/  ISETP.GE.AND P0, PT, R6, 0x1, PT ;  /* 0x000000010600780c */ /* 0x000fe20003f06270 */
[----:B------:R-:W-:Y:S01]  /*2250*/  IMAD R7, R14, UR4, RZ ;  /* 0x000000040e077c24 */ /* 0x000fe2000f8e02ff */
[----:B------:R-:W-:Y:S01]  /*2260*/  BSSY B1, `(.L_x_37) ;  /* 0x0000010000017945 */ /* 0x000fe20003800000 */
[C---:B------:R-:W-:Y:S01]  /*2270*/  IMAD.WIDE.U32 R10, R102.reuse, UR4, R10 ;  /* 0x00000004660a7c25 */ /* 0x040fe2000f8e000a */
[----:B------:R-:W-:Y:S02]  /*2280*/  ISETP.LT.OR P5, PT, R3, 0x1, !P0 ;  /* 0x000000010300780c */ /* 0x000fe400047a1670 */
[----:B------:R-:W1:Y:S01]  /*2290*/  LDC.64 R8, c[0x0][0x5a8] ;  /* 0x00016a00ff087b82 */ /* 0x000e620000000a00 */
[----:B------:R-:W-:Y:S02]  /*22a0*/  IMAD R7, R102, UR5, R7 ;  /* 0x0000000566077c24 */ /* 0x000fe4000f8e0207 */
[----:B------:R-:W-:-:S02]  /*22b0*/  IMAD.MOV.U32 R14, RZ, RZ, R10 ;  /* 0x000000ffff0e7224 */ /* 0x000fc400078e000a */
[----:B------:R-:W-:Y:S02]  /*22c0*/  IMAD.IADD R15, R11, 0x1, R7 ;  /* 0x000000010b0f7824 */ /* 0x000fe400078e0207 */
[-C--:B0-----:R-:W-:Y:S01]  /*22d0*/  IMAD R7, R101, R12.reuse, RZ ;  /* 0x0000000c65077224 */ /* 0x081fe200078e02ff */
[----:B------:R-:W-:Y:S01]  /*22e0*/  SHF.L.U64.HI R21, R12, 0x3, R13 ;  /* 0x000000030c157819 */ /* 0x000fe2000001020d */
[----:B------:R-:W-:-:S04]  /*22f0*/  IMAD.WIDE.U32 R102, R100, R12, R14 ;  /* 0x0000000c64667225 */ /* 0x000fc800078e000e */
[----:B------:R-:W-:Y:S01]  /*2300*/  IMAD R111, R100, R13, R7 ;  /* 0x0000000d646f7224 */ /* 0x000fe200078e0207 */
[----:B-1----:R-:W-:Y:S01]  /*2310*/  IADD3 R106, P1, R102, R8, RZ ;  /* 0x00000008666a7210 */ /* 0x002fe20007f3e0ff */
[----:B------:R-:W-:-:S03]  /*2320*/  IMAD.SHL.U32 R20, R12, 0x8, RZ ;  /* 0x000000080c147824 */ /* 0x000fc600078e00ff */
[----:B------:R-:W-:Y:S01]  /*2330*/  IADD3.X R107, R9, R103, R111, P1, !PT ;  /* 0x00000067096b7210 */ /* 0x000fe20000ffe46f */
[----:B------:R-:W-:Y:S08]  /*2340*/  @P5 BRA `(.L_x_38) ;  /* 0x0000000000045947 */ /* 0x000ff00003800000 */
[----:B------:R0:W5:Y:S02]  /*2350*/  LDG.E.U8 R92, desc[UR36][R106.64] ;  /* 0x000000246a5c7981 */ /* 0x000164000c1e1100 */
.L_x_38:
[----:B------:R-:W-:Y:S05]  /*2360*/  BSYNC B1 ;  /* 0x0000000000017941 */ /* 0x000fea0003800000 */
.L_x_37:
[----:B-----5:R-:W-:Y:S01]  /*2370*/  LOP3.LUT R7, R92, 0xffff, RZ, 0xc0, !PT ;  /* 0x0000ffff5c077812 */ /* 0x020fe200078ec0ff */
[----:B------:R-:W-:Y:S01]  /*2380*/  IMAD.WIDE.U32 R104, R100, R12, R20 ;  /* 0x0000000c64687225 */ /* 0x000fe200078e0014 */
[----:B------:R-:W-:Y:S01]  /*2390*/  ULDC.64 UR4, c[0x0][0x5c0] ;  /* 0x0001700000047ab9 */ /* 0x000fe20000000a00 */
[----:B------:R-:W-:Y:S01]  /*23a0*/  ISETP.LT.OR P2, PT, R3, 0x2, !P0 ;  /* 0x000000020300780c */ /* 0x000fe20004741670 */
[----:B------:R-:W-:Y:S01]  /*23b0*/  BSSY B1, `(.L_x_39) ;  /* 0x0000012000017945 */ /* 0x000fe20003800000 */
[----:B------:R-:W-:Y:S01]  /*23c0*/  PRMT R103, R7, 0x8880, RZ ;  /* 0x0000888007677816 */ /* 0x000fe200000000ff */
[----:B------:R-:W-:Y:S01]  /*23d0*/  IMAD.IADD R7, R111, 0x1, R105 ;  /* 0x000000016f077824 */ /* 0x000fe200078e0269 */
[----:B------:R-:W-:Y:S02]  /*23e0*/  IADD3 R102, P1, R108, UR4, RZ ;  /* 0x000000046c667c10 */ /* 0x000fe4000ff3e0ff */
[----:B------:R-:W-:Y:S01]  /*23f0*/  IADD3 R104, P3, P4, R10, R8, R104 ;  /* 0x000000080a687210 */ /* 0x000fe20007c7e068 */
[----:B------:R-:W-:Y:S01]  /*2400*/  IMAD.MOV.U32 R108, RZ, RZ, R103 ;  /* 0x000000ffff6c7224 */ /* 0x000fe200078e0067 */
[----:B------:R-:W-:-:S02]  /*2410*/  IADD3.X R103, R110, UR5, RZ, P1, !PT ;  /* 0x000000056e677c10 */ /* 0x000fc40008ffe4ff */
[----:B------:R-:W-:Y:S01]  /*2420*/  IADD3.X R105, R15, R9, R7, P3, P4 ;  /* 0x000000090f697210 */ /* 0x000fe20001fe8407 */
[----:B------:R-:W-:Y:S01]  /*2430*/  IMAD R7, R108, R91, RZ ;  /* 0x0000005b6c077224 */ /* 0x000fe200078e02ff */
[----:B------:R-:W-:-:S03]  /*2440*/  ISETP.GE.AND P1, PT, R6, 0x9, PT ;  /* 0x000000090600780c */ /* 0x000fc60003f26270 */
[----:B------:R-:W-:Y:S01]  /*2450*/  @!P5 IMAD R109, R72, R90, R7 ;  /* 0x0000005a486dd224 */ /* 0x000fe200078e0207 */
[C---:B------:R-:W-:Y:S02]  /*2460*/  ISETP.LT.OR P3, PT, R3.reuse, 0x1, !P1 ;  /* 0x000000010300780c */ /* 0x040fe40004f61670 */
[----:B------:R-:W-:Y:S02]  /*2470*/  ISETP.LT.OR P4, PT, R3, 0x2, !P1 ;  /* 0x000000020300780c */ /* 0x000fe40004f81670 */
[----:B------:R1:W-:Y:S01]  /*2480*/  @!P5 STG.E.U8 desc[UR36][R102.64], R109 ;  /* 0x0000006d6600d986 */ /* 0x0003e2000c101124 */
[----:B------:R-:W-:Y:S10]  /*2490*/  @P2 BRA `(.L_x_40) ;  /* 0x00000000000c2947 */ /* 0x000ff40003800000 */
[----:B------:R-:W2:Y:S02]  /*24a0*/  LDG.E.U8 R92, desc[UR36][R106.64+0x1] ;  /* 0x000001246a5c7981 */ /* 0x000ea4000c1e1100 */
[----:B--2---:R-:W-:-:S05]  /*24b0*/  PRMT R72, R92, 0x8880, RZ ;  /* 0x000088805c487816 */ /* 0x004fca00000000ff */
[----:B------:R-:W-:-:S07]  /*24c0*/  IMAD R7, R72, R91, RZ ;  /* 0x0000005b48077224 */ /* 0x000fce00078e02ff */
.L_x_40:
[----:B------:R-:W-:Y:S05]  /*24d0*/  BSYNC B1 ;  /* 0x0000000000017941 */ /* 0x000fea0003800000 */
.L_x_39:
[----:B-1----:R-:W-:Y:S01]  /*24e0*/  @!P2 IMAD R109, R73, R90, R7 ;  /* 0x0000005a496da224 */ /* 0x002fe200078e0207 */
[----:B------:R-:W-:Y:S01]  /*24f0*/  @!P3 IADD3 R72, P5, R102, R97, RZ ;  /* 0x000000616648b210 */ /* 0x000fe20007fbe0ff */
[----:B------:R-:W-:Y:S03]  /*2500*/  BSSY B1, `(.L_x_41) ;  /* 0x0000007000017945 */ /* 0x000fe60003800000 */
[----:B------:R1:W-:Y:S01]  /*2510*/  @!P2 STG.E.U8 desc[UR36][R102.64+0x1], R109 ;  /* 0x0000016d6600a986 */ /* 0x0003e2000c101124 */
[----:B------:R-:W-:Y:S01]  /*2520*/  @!P3 IMAD.X R73, R103, 0x1, R94, P5 ;  /* 0x000000016749b824 */ /* 0x000fe200028e065e */
[----:B------:R-:W-:Y:S07]  /*2530*/  @P3 BRA `(.L_x_42) ;  /* 0x00000000000c3947 */ /* 0x000fee0003800000 */
[----:B------:R-:W2:Y:S02]  /*2540*/  LDG.E.U8 R92, desc[UR36][R104.64] ;  /* 0x00000024685c7981 */ /* 0x000ea4000c1e1100 */
[----:B--2---:R-:W-:-:S05]  /*2550*/  PRMT R108, R92, 0x8880, RZ ;  /* 0x000088805c6c7816 */ /* 0x004fca00000000ff */
[----:B------:R-:W-:-:S07]  /*2560*/  IMAD R7, R108, R91, RZ ;  /* 0x0000005b6c077224 */ /* 0x000fce00078e02ff */
.L_x_42:
[----:B------:R-:W-:Y:S05]  /*2570*/  BSYNC B1 ;  /* 0x0000000000017941 */ /* 0x000fea0003800000 */
.L_x_41:
[----:B------:R-:W-:Y:S01]  /*2580*/  @!P3 IMAD R111, R74, R90, R7 ;  /* 0x0000005a4a6fb224 */ /* 0x000fe200078e0207 */
[----:B------:R-:W-:Y:S01]  /*2590*/  BSSY B1, `(.L_x_43) ;  /* 0x000000a000017945 */ /* 0x000fe20003800000 */
[C---:B------:R-:W-:Y:S02]  /*25a0*/  ISETP.LT.OR P5, PT, R3.reuse, 0x9, !P0 ;  /* 0x000000090300780c */ /* 0x040fe400047a1670 */
[----:B------:R-:W-:Y:S01]  /*25b0*/  ISETP.LT.OR P2, PT, R3, 0x9, !P1 ;  /* 0x000000090300780c */ /* 0x000fe20004f41670 */
[----:B------:R2:W-:Y:S01]  /*25c0*/  @!P3 STG.E.U8 desc[UR36][R72.64], R111 ;  /* 0x0000006f4800b986 */ /* 0x0005e2000c101124 */
[----:B------:R-:W-:-:S05]  /*25d0*/  @!P4 IADD3 R108, P3, R102, R97, RZ ;  /* 0x00000061666cc210 */ /* 0x000fca0007f7e0ff */
[----:B-1----:R-:W-:Y:S01]  /*25e0*/  @!P4 IMAD.X R109, R103, 0x1, R94, P3 ;  /* 0x00000001676dc824 */ /* 0x002fe200018e065e */
[----:B------:R-:W-:Y:S07]  /*25f0*/  @P4 BRA `(.L_x_44) ;  /* 0x00000000000c4947 */ /* 0x000fee0003800000 */
[----:B------:R-:W2:Y:S02]  /*2600*/  LDG.E.U8 R92, desc[UR36][R104.64+0x1] ;  /* 0x00000124685c7981 */ /* 0x000ea4000c1e1100 */
[----:B--2---:R-:W-:-:S05]  /*2610*/  PRMT R72, R92, 0x8880, RZ ;  /* 0x000088805c487816 */ /* 0x004fca00000000ff */
[----:B------:R-:W-:-:S07]  /*2620*/  IMAD R7, R72, R91, RZ ;  /* 0x0000005b48077224 */ /* 0x000fce00078e02ff */
.L_x_44:
[----:B------:R-:W-:Y:S05]  /*2630*/  BSYNC B1 ;  /* 0x0000000000017941 */ /* 0x000fea0003800000 */
.L_x_43:
[----:B------:R-:W-:Y:S01]  /*2640*/  @!P4 IMAD R75, R75, R90, R7 ;  /* 0x0000005a4b4bc224 */ /* 0x000fe200078e0207 */
[----:B------:R-:W-:Y:S04]  /*2650*/  BSSY B1, `(.L_x_45) ;  /* 0x0000006000017945 */ /* 0x000fe80003800000 */
[----:B------:R1:W-:Y:S01]  /*2660*/  @!P4 STG.E.U8 desc[UR36][R108.64+0x1], R75 ;  /* 0x0000014b6c00c986 */ /* 0x0003e2000c101124 */
[----:B------:R-:W-:Y:S05]  /*2670*/  @P5 BRA `(.L_x_46) ;  /* 0x00000000000c5947 */ /* 0x000fea0003800000 */
[----:B------:R-:W2:Y:S02]  /*2680*/  LDG.E.U8 R92, desc[UR36][R106.64+0x8] ;  /* 0x000008246a5c7981 */ /* 0x000ea4000c1e1100 */
[----:B--2---:R-:W-:-:S05]  /*2690*/  PRMT R72, R92, 0x8880, RZ ;  /* 0x000088805c487816 */ /* 0x004fca00000000ff */
[----:B------:R-:W-:-:S07]  /*26a0*/  IMAD R7, R72, R91, RZ ;  /* 0x0000005b48077224 */ /* 0x000fce00078e02ff */
.L_x_46:
[----:B------:R-:W-:Y:S05]  /*26b0*/  BSYNC B1 ;  /* 0x0000000000017941 */ /* 0x000fea0003800000 */
.L_x_45:
[C---:B------:R-:W-:Y:S01]  /*26c0*/  ISETP.LT.OR P4, PT, R3.reuse, 0xa, !P0 ;  /* 0x0000000a0300780c */ /* 0x040fe20004781670 */
[----:B-1----:R-:W-:Y:S01]  /*26d0*/  @!P5 IMAD R109, R76, R90, R7 ;  /* 0x0000005a4c6dd224 */ /* 0x002fe200078e0207 */
[----:B------:R-:W-:Y:S01]  /*26e0*/  BSSY B1, `(.L_x_47) ;  /* 0x000000a000017945 */ /* 0x000fe20003800000 */
[----:B--2---:R-:W-:Y:S01]  /*26f0*/  @!P5 IMAD.MOV.U32 R72, RZ, RZ, R102 ;  /* 0x000000ffff48d224 */ /* 0x004fe200078e0066 */
[----:B------:R-:W-:Y:S01]  /*2700*/  ISETP.LT.OR P3, PT, R3, 0xa, !P1 ;  /* 0x0000000a0300780c */ /* 0x000fe20004f61670 */
[----:B------:R-:W-:-:S05]  /*2710*/  @!P5 IMAD.MOV.U32 R73, RZ, RZ, R103 ;  /* 0x000000ffff49d224 */ /* 0x000fca00078e0067 */
[----:B------:R1:W-:Y:S01]  /*2720*/  @!P5 STG.E.U8 desc[UR36][R72.64+0x8], R109 ;  /* 0x0000086d4800d986 */ /* 0x0003e2000c101124 */
[----:B------:R-:W-:Y:S02]  /*2730*/  @!P2 IADD3 R74, P5, R102, R97, RZ ;  /* 0x00000061664aa210 */ /* 0x000fe40007fbe0ff */
[----:B------:R-:W-:Y:S11]  /*2740*/  @P4 BRA `(.L_x_48) ;  /* 0x00000000000c4947 */ /* 0x000ff60003800000 */
[----:B------:R-:W1:Y:S02]  /*2750*/  LDG.E.U8 R92, desc[UR36][R106.64+0x9] ;  /* 0x000009246a5c7981 */ /* 0x000e64000c1e1100 */
[----:B-1----:R-:W-:-:S05]  /*2760*/  PRMT R72, R92, 0x8880, RZ ;  /* 0x000088805c487816 */ /* 0x002fca00000000ff */
[----:B------:R-:W-:-:S07]  /*2770*/  IMAD R7, R72, R91, RZ ;  /* 0x0000005b48077224 */ /* 0x000fce00078e02ff */
.L_x_48:
[----:B------:R-:W-:Y:S05]  /*2780*/  BSYNC B1 ;  /* 0x0000000000017941 */ /* 0x000fea0003800000 */
.L_x_47:
[----:B------:R-:W-:Y:S01]  /*2790*/  @!P4 IMAD R77, R77, R90, R7 ;  /* 0x0000005a4d4dc224 */ /* 0x000fe200078e0207 */
[----:B------:R-:W-:Y:S01]  /*27a0*/  BSSY B1, `(.L_x_49) ;  /* 0x0000009000017945 */ /* 0x000fe20003800000 */
[----:B-1----:R-:W-:Y:S02]  /*27b0*/  @!P4 IMAD.MOV.U32 R72, RZ, RZ, R102 ;  /* 0x000000ffff48c224 */ /* 0x002fe400078e0066 */
[----:B------:R-:W-:Y:S02]  /*27c0*/  @!P4 IMAD.MOV.U32 R73, RZ, RZ, R103 ;  /* 0x000000ffff49c224 */ /* 0x000fe400078e0067 */
[----:B------:R-:W-:-:S03]  /*27d0*/  @!P2 IMAD.X R75, R103, 0x1, R94, P5 ;  /* 0x00000001674ba824 */ /* 0x000fc600028e065e */
[----:B------:R1:W-:Y:S01]  /*27e0*/  @!P4 STG.E.U8 desc[UR36][R72.64+0x9], R77 ;  /* 0x0000094d4800c986 */ /* 0x0003e2000c101124 */
[----:B------:R-:W-:Y:S05]  /*27f0*/  @P2 BRA `(.L_x_50) ;  /* 0x00000000000c2947 */ /* 0x000fea0003800000 */
[----:B------:R-:W1:Y:S02]  /*2800*/  LDG.E.U8 R92, desc[UR36][R104.64+0x8] ;  /* 0x00000824685c7981 */ /* 0x000e64000c1e1100 */
[----:B-1----:R-:W-:-:S05]  /*2810*/  PRMT R72, R92, 0x8880, RZ ;  /* 0x000088805c487816 */ /* 0x002fca00000000ff */
[----:B------:R-:W-:-:S07]  /*2820*/  IMAD R7, R72, R91, RZ ;  /* 0x0000005b48077224 */ /* 0x000fce00078e02ff */
.L_x_50:
[----:B------:R-:W-:Y:S05]  /*2830*/  BSYNC B1 ;  /* 0x0000000000017941 */ /* 0x000fea0003800000 */
.L_x_49:
[----:B-1----:R-:W-:Y:S01]  /*2840*/  @!P2 IMAD R77, R78, R90, R7 ;  /* 0x0000005a4e4da224 */ /* 0x002fe200078e0207 */
[----:B------:R-:W-:Y:S01]  /*2850*/  @!P3 IADD3 R72, P5, R102, R97, RZ ;  /* 0x000000616648b210 */ /* 0x000fe20007fbe0ff */
[----:B------:R-:W-:Y:S01]  /*2860*/  BSSY B1, `(.L_x_51) ;  /* 0x000000a000017945 */ /* 0x000fe20003800000 */
[----:B------:R-:W-:Y:S02]  /*2870*/  ISETP.LT.OR P4, PT, R3, 0x11, !P0 ;  /* 0x000000110300780c */ /* 0x000fe40004781670 */
[----:B------:R1:W-:Y:S01]  /*2880*/  @!P2 STG.E.U8 desc[UR36][R74.64+0x8], R77 ;  /* 0x0000084d4a00a986 */ /* 0x0003e2000c101124 */
[----:B------:R-:W-:Y:S01]  /*2890*/  @!P3 IMAD.X R73, R103, 0x1, R94, P5 ;  /* 0x000000016749b824 */ /* 0x000fe200028e065e */
[C---:B------:R-:W-:Y:S02]  /*28a0*/  ISETP.LT.OR P2, PT, R3.reuse, 0x12, !P0 ;  /* 0x000000120300780c */ /* 0x040fe40004741670 */
[----:B------:R-:W-:Y:S01]  /*28b0*/  ISETP.LT.OR P5, PT, R3, 0x11, !P1 ;  /* 0x000000110300780c */ /* 0x000fe20004fa1670 */
[----:B------:R-:W-:-:S12]  /*28c0*/  @P3 BRA `(.L_x_52) ;  /* 0x00000000000c3947 */ /* 0x000fd80003800000 */
[----:B------:R-:W1:Y:S02]  /*28d0*/  LDG.E.U8 R92, desc[UR36][R104.64+0x9] ;  /* 0x00000924685c7981 */ /* 0x000e64000c1e1100 */
[----:B-1----:R-:W-:-:S05]  /*28e0*/  PRMT R74, R92, 0x8880, RZ ;  /* 0x000088805c4a7816 */ /* 0x002fca00000000ff */
[----:B------:R-:W-:-:S07]  /*28f0*/  IMAD R7, R74, R91, RZ ;  /* 0x0000005b4a077224 */ /* 0x000fce00078e02ff */
.L_x_52:
[----:B------:R-:W-:Y:S05]  /*2900*/  BSYNC B1 ;  /* 0x0000000000017941 */ /* 0x000fea0003800000 */
.L_x_51:
[----:B------:R-:W-:Y:S01]  /*2910*/  @!P3 IMAD R79, R79, R90, R7 ;  /* 0x0000005a4f4fb224 */ /* 0x000fe200078e0207 */
[----:B------:R-:W-:Y:S04]  /*2920*/  BSSY B1, `(.L_x_53) ;  /* 0x0000006000017945 */ /* 0x000fe80003800000 */
[----:B------:R2:W-:Y:S01]  /*2930*/  @!P3 STG.E.U8 desc[UR36][R72.64+0x9], R79 ;  /* 0x0000094f4800b986 */ /* 0x0005e2000c101124 */
[----:B------:R-:W-:Y:S05]  /*2940*/  @P4 BRA `(.L_x_54) ;  /* 0x00000000000c4947 */ /* 0x000fea0003800000 */
[----:B------:R-:W2:Y:S02]  /*2950*/  LDG.E.U8 R92, desc[UR36][R106.64+0x10] ;  /* 0x000010246a5c7981 */ /* 0x000ea4000c1e1100 */
[----:B--2---:R-:W-:-:S05]  /*2960*/  PRMT R72, R92, 0x8880, RZ ;  /* 0x000088805c487816 */ /* 0x004fca00000000ff */
[----:B------:R-:W-:-:S07]  /*2970*/  IMAD R7, R72, R91, RZ ;  /* 0x0000005b48077224 */ /* 0x000fce00078e02ff */
.L_x_54:
[----:B------:R-:W-:Y:S05]  /*2980*/  BSYNC B1 ;  /* 0x0000000000017941 */ /* 0x000fea0003800000 */
.L_x_53:
[----:B-1----:R-:W-:Y:S01]  /*2990*/  @!P4 IMAD R75, R80, R90, R7 ;  /* 0x0000005a504bc224 */ /* 0x002fe200078e0207 */
[----:B------:R-:W-:Y:S01]  /*29a0*/  BSSY B1, `(.L_x_55) ;  /* 0x0000008000017945 */ /* 0x000fe20003800000 */
[----:B--2---:R-:W-:Y:S02]  /*29b0*/  @!P4 IMAD.MOV.U32 R72, RZ, RZ, R102 ;  /* 0x000000ffff48c224 */ /* 0x004fe400078e0066 */
[----:B------:R-:W-:-:S05]  /*29c0*/  @!P4 IMAD.MOV.U32 R73, RZ, RZ, R103 ;  /* 0x000000ffff49c224 */ /* 0x000fca00078e0067 */
[----:B------:R1:W-:Y:S01]  /*29d0*/  @!P4 STG.E.U8 desc[UR36][R72.64+0x10], R75 ;  /* 0x0000104b4800c986 */ /* 0x0003e2000c101124 */
[----:B------:R-:W-:Y:S05]  /*29e0*/  @P2 BRA `(.L_x_56) ;  /* 0x00000000000c2947 */ /* 0x000fea0003800000 */
[----:B------:R-:W1:Y:S02]  /*29f0*/  LDG.E.U8 R92, desc[UR36][R106.64+0x11] ;  /* 0x000011246a5c7981 */ /* 0x000e64000c1e1100 */
[----:B-1----:R-:W-:-:S05]  /*2a00*/  PRMT R72, R92, 0x8880, RZ ;  /* 0x000088805c487816 */ /* 0x002fca00000000ff */
[----:B------:R-:W-:-:S07]  /*2a10*/  IMAD R7, R72, R91, RZ ;  /* 0x0000005b48077224 */ /* 0x000fce00078e02ff */
.L_x_56:
[----:B------:R-:W-:Y:S05]  /*2a20*/  BSYNC B1 ;  /* 0x0000000000017941 */ /* 0x000fea0003800000 */
.L_x_55:
[----:B------:R-:W-:Y:S01]  /*2a30*/  @!P2 IMAD R81, R81, R90, R7 ;  /* 0x0000005a5151a224 */ /* 0x000fe200078e0207 */
[----:B------:R-:W-:Y:S01]  /*2a40*/  BSSY B1, `(.L_x_57) ;  /* 0x000000c000017945 */ /* 0x000fe20003800000 */
[----:B-1----:R-:W-:Y:S01]  /*2a50*/  @!P2 IMAD.MOV.U32 R72, RZ, RZ, R102 ;  /* 0x000000ffff48a224 */ /* 0x002fe200078e0066 */
[C---:B------:R-:W-:Y:S01]  /*2a60*/  ISETP.LT.OR P4, PT, R3.reuse, 0x12, !P1 ;  /* 0x000000120300780c */ /* 0x040fe20004f81670 */
[----:B------:R-:W-:Y:S01]  /*2a70*/  @!P2 IMAD.MOV.U32 R73, RZ, RZ, R103 ;  /* 0x000000ffff49a224 */ /* 0x000fe200078e0067 */
[----:B------:R-:W-:-:S04]  /*2a80*/  ISETP.LT.OR P3, PT, R3, 0x19, !P0 ;  /* 0x000000190300780c */ /* 0x000fc80004761670 */
[----:B------:R1:W-:Y:S01]  /*2a90*/  @!P2 STG.E.U8 desc[UR36][R72.64+0x11], R81 ;  /* 0x000011514800a986 */ /* 0x0003e2000c101124 */
[----:B------:R-:W-:-:S05]  /*2aa0*/  @!P5 IADD3 R74, P2, R102, R97, RZ ;  /* 0x00000061664ad210 */ /* 0x000fca0007f5e0ff */
[----:B------:R-:W-:Y:S01]  /*2ab0*/  @!P5 IMAD.X R75, R103, 0x1, R94, P2 ;  /* 0x00000001674bd824 */ /* 0x000fe200010e065e */
[----:B------:R-:W-:Y:S07]  /*2ac0*/  @P5 BRA `(.L_x_58) ;  /* 0x00000000000c5947 */ /* 0x000fee0003800000 */
[----:B------:R-:W1:Y:S02]  /*2ad0*/  LDG.E.U8 R92, desc[UR36][R104.64+0x10] ;  /* 0x00001024685c7981 */ /* 0x000e64000c1e1100 */
[----:B-1----:R-:W-:-:S05]  /*2ae0*/  PRMT R72, R92, 0x8880, RZ ;  /* 0x000088805c487816 */ /* 0x002fca00000000ff */
[----:B------:R-:W-:-:S07]  /*2af0*/  IMAD R7, R72, R91, RZ ;  /* 0x0000005b48077224 */ /* 0x000fce00078e02ff */
.L_x_58:
[----:B------:R-:W-:Y:S05]  /*2b00*/  BSYNC B1 ;  /* 0x0000000000017941 */ /* 0x000fea0003800000 */
.L_x_57:
[----:B------:R-:W-:Y:S01]  /*2b10*/  @!P5 IMAD R77, R82, R90, R7 ;  /* 0x0000005a524dd224 */ /* 0x000fe200078e0207 */
[----:B------:R-:W-:Y:S01]  /*2b20*/  BSSY B1, `(.L_x_59) ;  /* 0x000000b000017945 */ /* 0x000fe20003800000 */
[C---:B------:R-:W-:Y:S02]  /*2b30*/  ISETP.LT.OR P2, PT, R3.reuse, 0x19, !P1 ;  /* 0x000000190300780c */ /* 0x040fe40004f41670 */
[C---:B------:R-:W-:Y:S01]  /*2b40*/  ISETP.LT.OR P0, PT, R3.reuse, 0x1a, !P0 ;  /* 0x0000001a0300780c */ /* 0x040fe20004701670 */
[----:B------:R2:W-:Y:S01]  /*2b50*/  @!P5 STG.E.U8 desc[UR36][R74.64+0x10], R77 ;  /* 0x0000104d4a00d986 */ /* 0x0005e2000c101124 */
[----:B-1----:R-:W-:Y:S02]  /*2b60*/  @!P4 IADD3 R72, P5, R102, R97, RZ ;  /* 0x000000616648c210 */ /* 0x002fe40007fbe0ff */
[----:B------:R-:W-:-:S03]  /*2b70*/  ISETP.LT.OR P1, PT, R3, 0x1a, !P1 ;  /* 0x0000001a0300780c */ /* 0x000fc60004f21670 */
[----:B------:R-:W-:Y:S01]  /*2b80*/  @!P4 IMAD.X R73, R103, 0x1, R94, P5 ;  /* 0x000000016749c824 */ /* 0x000fe200028e065e */
[----:B------:R-:W-:Y:S09]  /*2b90*/  @P4 BRA `(.L_x_60) ;  /* 0x00000000000c4947 */ /* 0x000ff20003800000 */
[----:B------:R-:W2:Y:S02]  /*2ba0*/  LDG.E.U8 R92, desc[UR36][R104.64+0x11] ;  /* 0x00001124685c7981 */ /* 0x000ea4000c1e1100 */
[----:B--2---:R-:W-:-:S05]  /*2bb0*/  PRMT R74, R92, 0x8880, RZ ;  /* 0x000088805c4a7816 */ /* 0x004fca00000000ff */
[----:B------:R-:W-:-:S07]  /*2bc0*/  IMAD R7, R74, R91, RZ ;  /* 0x0000005b4a077224 */ /* 0x000fce00078e02ff */
.L_x_60:
[----:B------:R-:W-:Y:S05]  /*2bd0*/  BSYNC B1 ;  /* 0x0000000000017941 */ /* 0x000fea0003800000 */
.L_x_59:
[----:B------:R-:W-:Y:S01]  /*2be0*/  @!P4 IMAD R83, R83, R90, R7 ;  /* 0x0000005a5353c224 */ /* 0x000fe200078e0207 */
[----:B------:R-:W-:Y:S04]  /*2bf0*/  BSSY B1, `(.L_x_61) ;  /* 0x0000006000017945 */ /* 0x000fe80003800000 */
[----:B------:R1:W-:Y:S01]  /*2c00*/  @!P4 STG.E.U8 desc[UR36][R72.64+0x11], R83 ;  /* 0x000011534800c986 */ /* 0x0003e2000c101124 */
[----:B------:R-:W-:Y:S05]  /*2c10*/  @P3 BRA `(.L_x_62) ;  /* 0x00000000000c3947 */ /* 0x000fea0003800000 */
[----:B------:R-:W1:Y:S02]  /*2c20*/  LDG.E.U8 R92, desc[UR36][R106.64+0x18] ;  /* 0x000018246a5c7981 */ /* 0x000e64000c1e1100 */
[----:B-1----:R-:W-:-:S05]  /*2c30*/  PRMT R72, R92, 0x8880, RZ ;  /* 0x000088805c487816 */ /* 0x002fca00000000ff */
[----:B------:R-:W-:-:S07]  /*2c40*/  IMAD R7, R72, R91, RZ ;  /* 0x0000005b48077224 */ /* 0x000fce00078e02ff */
.L_x_62:
[----:B------:R-:W-:Y:S05]  /*2c50*/  BSYNC B1 ;  /* 0x0000000000017941 */ /* 0x000fea0003800000 */
.L_x_61:
[----:B--2---:R-:W-:Y:S01]  /*2c60*/  @!P3 IMAD R75, R84, R90, R7 ;  /* 0x0000005a544bb224 */ /* 0x004fe200078e0207 */
[----:B------:R-:W-:Y:S01]  /*2c70*/  BSSY B1, `(.L_x_63) ;  /* 0x0000008000017945 */ /* 0x000fe20003800000 */
[----:B-1----:R-:W-:Y:S02]  /*2c80*/  @!P3 IMAD.MOV.U32 R72, RZ, RZ, R102 ;  /* 0x000000ffff48b224 */ /* 0x002fe400078e0066 */
[----:B------:R-:W-:-:S05]  /*2c90*/  @!P3 IMAD.MOV.U32 R73, RZ, RZ, R103 ;  /* 0x000000ffff49b224 */ /* 0x000fca00078e0067 */
[----:B------:R1:W-:Y:S01]  /*2ca0*/  @!P3 STG.E.U8 desc[UR36][R72.64+0x18], R75 ;  /* 0x0000184b4800b986 */ /* 0x0003e2000c101124 */
[----:B------:R-:W-:Y:S05]  /*2cb0*/  @P0 BRA `(.L_x_64) ;  /* 0x00000000000c0947 */ /* 0x000fea0003800000 */
[----:B------:R-:W1:Y:S02]  /*2cc0*/  LDG.E.U8 R92, desc[UR36][R106.64+0x19] ;  /* 0x000019246a5c7981 */ /* 0x000e64000c1e1100 */
[----:B-1----:R-:W-:-:S05]  /*2cd0*/  PRMT R72, R92, 0x8880, RZ ;  /* 0x000088805c487816 */ /* 0x002fca00000000ff */
[----:B------:R-:W-:-:S07]  /*2ce0*/  IMAD R7, R72, R91, RZ ;  /* 0x0000005b48077224 */ /* 0x000fce00078e02ff */
.L_x_64:
[----:B------:R-:W-:Y:S05]  /*2cf0*/  BSYNC B1 ;  /* 0x0000000000017941 */ /* 0x000fea0003800000 */
.L_x_63:
[----:B------:R-:W-:Y:S01]  /*2d00*/  @!P0 IMAD R85, R85, R90, R7 ;  /* 0x0000005a55558224 */ /* 0x000fe200078e0207 */
[----:B------:R-:W-:Y:S01]  /*2d10*/  @!P2 IADD3 R74, P5, R102, R97, RZ ;  /* 0x00000061664aa210 */ /* 0x000fe20007fbe0ff */
[----:B-1----:R-:W-:Y:S01]  /*2d20*/  @!P0 IMAD.MOV.U32 R72, RZ, RZ, R102 ;  /* 0x000000ffff488224 */ /* 0x002fe200078e0066 */
[----:B------:R-:W-:Y:S01]  /*2d30*/  ISETP.GE.AND P3, PT, R6, 0x81, PT ;  /* 0x000000810600780c */ /* 0x000fe20003f66270 */
[----:B------:R-:W-:Y:S01]  /*2d40*/  @!P0 IMAD.MOV.U32 R73, RZ, RZ, R103 ;  /* 0x000000ffff498224 */ /* 0x000fe200078e0067 */
[----:B------:R-:W-:Y:S01]  /*2d50*/  BSSY B1, `(.L_x_65) ;  /* 0x000000a000017945 */ /* 0x000fe20003800000 */
[----:B------:R-:W-:Y:S01]  /*2d60*/  @!P2 IMAD.X R75, R103, 0x1, R94, P5 ;  /* 0x00000001674ba824 */ /* 0x000fe200028e065e */
[----:B------:R-:W-:Y:S02]  /*2d70*/  ISETP.LT.OR P4, PT, R3, 0x1, !P3 ;  /* 0x000000010300780c */ /* 0x000fe40005f81670 */
[----:B------:R1:W-:Y:S01]  /*2d80*/  @!P0 STG.E.U8 desc[UR36][R72.64+0x19], R85 ;  /* 0x0000195548008986 */ /* 0x0003e2000c101124 */
[----:B------:R-:W-:-:S02]  /*2d90*/  IADD3 R79, P0, R100, 0x80, RZ ;  /* 0x00000080644f7810 */ /* 0x000fc40007f1e0ff */
[----:B------:R-:W-:Y:S01]  /*2da0*/  @!P1 IADD3 R76, P5, R102, R97, RZ ;  /* 0x00000061664c9210 */ /* 0x000fe20007fbe0ff */
[----:B------:R-:W-:-:S12]  /*2db0*/  @P2 BRA `(.L_x_66) ;  /* 0x00000000000c2947 */ /* 0x000fd80003800000 */
[----:B------:R-:W1:Y:S02]  /*2dc0*/  LDG.E.U8 R92, desc[UR36][R104.64+0x18] ;  /* 0x00001824685c7981 */ /* 0x000e64000c1e1100 */
[----:B-1----:R-:W-:-:S05]  /*2dd0*/  PRMT R72, R92, 0x8880, RZ ;  /* 0x000088805c487816 */ /* 0x002fca00000000ff */
[----:B------:R-:W-:-:S07]  /*2de0*/  IMAD R7, R72, R91, RZ ;  /* 0x0000005b48077224 */ /* 0x000fce00078e02ff */
.L_x_66:
[----:B------:R-:W-:Y:S05]  /*2df0*/  BSYNC B1 ;  /* 0x0000000000017941 */ /* 0x000fea0003800000 */
.L_x_65:
[----:B-1----:R-:W-:Y:S01]  /*2e00*/  @!P2 IMAD R73, R86, R90, R7 ;  /* 0x0000005a5649a224 */ /* 0x002fe200078e0207 */
[----:B------:R-:W-:Y:S01]  /*2e10*/  BSSY B1, `(.L_x_67) ;  /* 0x0000007000017945 */ /* 0x000fe20003800000 */
[----:B------:R-:W-:-:S03]  /*2e20*/  IMAD.X R81, RZ, RZ, R101, P0 ;  /* 0x000000ffff517224 */ /* 0x000fc600000e0665 */
[----:B------:R1:W-:Y:S01]  /*2e30*/  @!P2 STG.E.U8 desc[UR36][R74.64+0x18], R73 ;  /* 0x000018494a00a986 */ /* 0x0003e2000c101124 */
[----:B------:R-:W-:Y:S05]  /*2e40*/  @P1 BRA `(.L_x_68) ;  /* 0x00000000000c1947 */ /* 0x000fea0003800000 */
[----:B------:R-:W2:Y:S02]  /*2e50*/  LDG.E.U8 R92, desc[UR36][R104.64+0x19] ;  /* 0x00001924685c7981 */ /* 0x000ea4000c1e1100 */
[----:B--2---:R-:W-:-:S05]  /*2e60*/  PRMT R72, R92, 0x8880, RZ ;  /* 0x000088805c487816 */ /* 0x004fca00000000ff */
[----:B------:R-:W-:-:S07]  /*2e70*/  IMAD R7, R72, R91, RZ ;  /* 0x0000005b48077224 */ /* 0x000fce00078e02ff */
.L_x_68:
[----:B------:R-:W-:Y:S05]  /*2e80*/  BSYNC B1 ;  /* 0x0000000000017941 */ /* 0x000fea0003800000 */
.L_x_67:
[----:B------:R-:W-:Y:S01]  /*2e90*/  ISETP.LT.OR P2, PT, R3, 0x2, !P3 ;  /* 0x000000020300780c */ /* 0x000fe20005f41670 */
[----:B------:R-:W-:Y:S01]  /*2ea0*/  @!P1 IMAD R87, R87, R90, R7 ;  /* 0x0000005a57579224 */ /* 0x000fe200078e0207 */
[----:B------:R-:W-:Y:S01]  /*2eb0*/  ISETP.GE.AND P0, PT, R6, 0x89, PT ;  /* 0x000000890600780c */ /* 0x000fe20003f06270 */
[----:B------:R-:W-:Y:S01]  /*2ec0*/  @!P1 IMAD.X R77, R103, 0x1, R94, P5 ;  /* 0x00000001674d9824 */ /* 0x000fe200028e065e */
[----:B------:R-:W-:Y:S01]  /*2ed0*/  BSSY B1, `(.L_x_69) ;  /* 0x000000f000017945 */ /* 0x000fe20003800000 */
[-C--:B-1----:R-:W-:Y:S02]  /*2ee0*/  IMAD R74, R81, R12.reuse, RZ ;  /* 0x0000000c514a7224 */ /* 0x082fe400078e02ff */
[C---:B------:R-:W-:Y:S01]  /*2ef0*/  IMAD.WIDE.U32 R72, R79.reuse, R12, R14 ;  /* 0x0000000c4f487225 */ /* 0x040fe200078e000e */
[----:B------:R1:W-:Y:S03]  /*2f00*/  @!P1 STG.E.U8 desc[UR36][R76.64+0x19], R87 ;  /* 0x000019574c009986 */ /* 0x0003e6000c101124 */
[----:B------:R-:W-:Y:S01]  /*2f10*/  IMAD R83, R79, R13, R74 ;  /* 0x0000000d4f537224 */ /* 0x000fe200078e024a */
[----:B------:R-:W-:-:S02]  /*2f20*/  @!P4 IADD3 R74, P5, R102, R96, RZ ;  /* 0x00000060664ac210 */ /* 0x000fc40007fbe0ff */
[----:B------:R-:W-:-:S03]  /*2f30*/  IADD3 R72, P1, R72, R8, RZ ;  /* 0x0000000848487210 */ /* 0x000fc60007f3e0ff */
[----:B------:R-:W-:Y:S01]  /*2f40*/  @!P4 IMAD.X R75, R103, 0x1, R93, P5 ;  /* 0x00000001674bc824 */ /* 0x000fe200028e065d */
[----:B------:R-:W-:Y:S02]  /*2f50*/  IADD3.X R73, R9, R73, R83, P1, !PT ;  /* 0x0000004909497210 */ /* 0x000fe40000ffe453 */
[----:B------:R-:W-:Y:S02]  /*2f60*/  ISETP.LT.OR P1, PT, R3, 0x1, !P0 ;  /* 0x000000010300780c */ /* 0x000fe40004721670 */
[----:B------:R-:W-:Y:S01]  /*2f70*/  @!P2 IADD3 R78, P5, R102, R96, RZ ;  /* 0x00000060664ea210 */ /* 0x000fe20007fbe0ff */
[----:B-1----:R-:W-:-:S12]  /*2f80*/  @P4 BRA `(.L_x_70) ;  /* 0x00000000000c4947 */ /* 0x002fd80003800000 */
[----:B------:R-:W2:Y:S02]  /*2f90*/  LDG.E.U8 R92, desc[UR36][R72.64] ;  /* 0x00000024485c7981 */ /* 0x000ea4000c1e1100 */
[----:B--2---:R-:W-:-:S05]  /*2fa0*/  PRMT R76, R92, 0x8880, RZ ;  /* 0x000088805c4c7816 */ /* 0x004fca00000000ff */
[----:B------:R-:W-:-:S07]  /*2fb0*/  IMAD R7, R76, R91, RZ ;  /* 0x0000005b4c077224 */ /* 0x000fce00078e02ff */
.L_x_70:
[----:B------:R-:W-:Y:S05]  /*2fc0*/  BSYNC B1 ;  /* 0x0000000000017941 */ /* 0x000fea0003800000 */
.L_x_69:
[----:B------:R-:W-:Y:S01]  /*2fd0*/  @!P4 IMAD R81, R56, R90, R7 ;  /* 0x0000005a3851c224 */ /* 0x000fe200078e0207 */
[----:B------:R-:W-:Y:S01]  /*2fe0*/  BSSY B1, `(.L_x_71) ;  /* 0x0000008000017945 */ /* 0x000fe20003800000 */
[----:B------:R-:W-:-:S03]  /*2ff0*/  IMAD.WIDE.U32 R76, R79, R12, R20 ;  /* 0x0000000c4f4c7225 */ /* 0x000fc600078e0014 */
[----:B------:R1:W-:Y:S01]  /*3000*/  @!P4 STG.E.U8 desc[UR36][R74.64], R81 ;  /* 0x000000514a00c986 */ /* 0x0003e2000c101124 */
[----:B------:R-:W-:Y:S01]  /*3010*/  @!P2 IMAD.X R79, R103, 0x1, R93, P5 ;  /* 0x00000001674fa824 */ /* 0x000fe200028e065d */
[----:B------:R-:W-:Y:S06]  /*3020*/  @P2 BRA `(.L_x_72) ;  /* 0x00000000000c2947 */ /* 0x000fec0003800000 */
[----:B------:R-:W2:Y:S02]  /*3030*/  LDG.E.U8 R92, desc[UR36][R72.64+0x1] ;  /* 0x00000124485c7981 */ /* 0x000ea4000c1e1100 */
[----:B--2---:R-:W-:-:S05]  /*3040*/  PRMT R56, R92, 0x8880, RZ ;  /* 0x000088805c387816 */ /* 0x004fca00000000ff */
[----:B------:R-:W-:-:S07]  /*3050*/  IMAD R7, R56, R91, RZ ;  /* 0x0000005b38077224 */ /* 0x000fce00078e02ff */
.L_x_72:
[----:B------:R-:W-:Y:S05]  /*3060*/  BSYNC B1 ;  /* 0x0000000000017941 */ /* 0x000fea0003800000 */
.L_x_71:
[----:B-1----:R-:W-:Y:S01]  /*3070*/  @!P2 IMAD R81, R57, R90, R7 ;  /* 0x0000005a3951a224 */ /* 0x002fe200078e0207 */
[----:B------:R-:W-:Y:S01]  /*3080*/  IADD3 R56, P4, P5, R10, R8, R76 ;  /* 0x000000080a387210 */ /* 0x000fe20007d9e04c */
[----:B------:R-:W-:Y:S01]  /*3090*/  IMAD.IADD R57, R83, 0x1, R77 ;  /* 0x0000000153397824 */ /* 0x000fe200078e024d */
[----:B------:R-:W-:Y:S02]  /*30a0*/  BSSY B1, `(.L_x_73) ;  /* 0x000000a000017945 */ /* 0x000fe40003800000 */
[----:B------:R1:W-:Y:S01]  /*30b0*/  @!P2 STG.E.U8 desc[UR36][R78.64+0x1], R81 ;  /* 0x000001514e00a986 */ /* 0x0003e2000c101124 */
[----:B------:R-:W-:Y:S02]  /*30c0*/  ISETP.LT.OR P2, PT, R3, 0x2, !P0 ;  /* 0x000000020300780c */ /* 0x000fe40004741670 */
[----:B------:R-:W-:Y:S02]  /*30d0*/  IADD3.X R57, R15, R9, R57, P4, P5 ;  /* 0x000000090f397210 */ /* 0x000fe400027ea439 */
[----:B------:R-:W-:-:S04]  /*30e0*/  @!P1 IADD3 R74, P4, P5, R97, R102, R96 ;  /* 0x00000066614a9210 */ /* 0x000fc80007d9e060 */
[----:B------:R-:W-:Y:S01]  /*30f0*/  @!P1 IADD3.X R75, R94, R103, R93, P4, P5 ;  /* 0x000000675e4b9210 */ /* 0x000fe200027ea45d */
[----:B------:R-:W-:Y:S08]  /*3100*/  @P1 BRA `(.L_x_74) ;  /* 0x00000000000c1947 */ /* 0x000ff00003800000 */
[----:B------:R-:W2:Y:S02]  /*3110*/  LDG.E.U8 R92, desc[UR36][R56.64] ;  /* 0x00000024385c7981 */ /* 0x000ea4000c1e1100 */
[----:B--2---:R-:W-:-:S05]  /*3120*/  PRMT R76, R92, 0x8880, RZ ;  /* 0x000088805c4c7816 */ /* 0x004fca00000000ff */
[----:B------:R-:W-:-:S07]  /*3130*/  IMAD R7, R76, R91, RZ ;  /* 0x0000005b4c077224 */ /* 0x000fce00078e02ff */
.L_x_74:
[----:B------:R-:W-:Y:S05]  /*3140*/  BSYNC B1 ;  /* 0x0000000000017941 */ /* 0x000fea0003800000 */
.L_x_73:
[----:B------:R-:W-:-:S05]  /*3150*/  @!P1 IMAD R11, R58, R90, R7 ;  /* 0x0000005a3a0b9224 */ /* 0x000fca00078e0207 */
[----:B------:R2:W-:Y:S04]  /*3160*/  @!P1 STG.E.U8 desc[UR36][R74.64], R11 ;  /* 0x0000000b4a009986 */ /* 0x0005e8000c101124 */
[----:B------:R-:W3:Y:S01]  /*3170*/  @!P2 LDG.E.U8 R92, desc[UR36][R56.64+0x1] ;  /* 0x00000124385ca981 */ /* 0x000ee2000c1e1100 */
[----:B------:R-:W-:Y:S02]  /*3180*/  @!P2 IADD3 R76, P4, P5, R96, 0x1, R102 ;  /* 0x00000001604ca810 */ /* 0x000fe40007d9e066 */
[----:B------:R-:W-:Y:S02]  /*3190*/  ISETP.LT.OR P1, PT, R3, 0x9, !P3 ;  /* 0x000000090300780c */ /* 0x000fe40005f21670 */
[----:B------:R-:W-:Y:S02]  /*31a0*/  @!P2 IADD3.X R77, R93, RZ, R103, P4, P5 ;  /* 0x000000ff5d4da210 */ /* 0x000fe400027ea467 */
[----:B------:R-:W-:-:S05]  /*31b0*/  @!P2 IADD3 R76, P4, R76, R97, RZ ;  /* 0x000000614c4ca210 */ /* 0x000fca0007f9e0ff */
[----:B------:R-:W-:Y:S01]  /*31c0*/  @!P2 IMAD.X R77, R77, 0x1, R94, P4 ;  /* 0x000000014d4da824 */ /* 0x000fe200020e065e */
[----:B---3--:R-:W-:-:S05]  /*31d0*/  @!P2 PRMT R58, R92, 0x8880, RZ ;  /* 0x000088805c3aa816 */ /* 0x008fca00000000ff */
[----:B------:R-:W-:-:S04]  /*31e0*/  @!P2 IMAD R7, R58, R91, RZ ;  /* 0x0000005b3a07a224 */ /* 0x000fc800078e02ff */
[----:B------:R-:W-:-:S05]  /*31f0*/  @!P2 IMAD R59, R59, R90, R7 ;  /* 0x0000005a3b3ba224 */ /* 0x000fca00078e0207 */
[----:B------:R3:W-:Y:S04]  /*3200*/  @!P2 STG.E.U8 desc[UR36][R76.64], R59 ;  /* 0x0000003b4c00a986 */ /* 0x0007e8000c101124 */
[----:B------:R-:W4:Y:S01]  /*3210*/  @!P1 LDG.E.U8 R92, desc[UR36][R72.64+0x8] ;  /* 0x00000824485c9981 */ /* 0x000f22000c1e1100 */
[----:B------:R-:W-:Y:S02]  /*3220*/  ISETP.LT.OR P4, PT, R3, 0xa, !P3 ;  /* 0x0000000a0300780c */ /* 0x000fe40005f81670 */
[----:B--2---:R-:W-:-:S05]  /*3230*/  IADD3 R74, P2, R102, R96, RZ ;  /* 0x00000060664a7210 */ /* 0x004fca0007f5e0ff */
[----:B------:R-:W-:Y:S01]  /*3240*/  IMAD.X R75, R103, 0x1, R93, P2 ;  /* 0x00000001674b7824 */ /* 0x000fe200010e065d */
[----:B----4-:R-:W-:-:S05]  /*3250*/  @!P1 PRMT R58, R92, 0x8880, RZ ;  /* 0x000088805c3a9816 */ /* 0x010fca00000000ff */
[----:B------:R-:W-:-:S04]  /*3260*/  @!P1 IMAD R7, R58, R91, RZ ;  /* 0x0000005b3a079224 */ /* 0x000fc800078e02ff */
[----:B------:R-:W-:-:S05]  /*3270*/  @!P1 IMAD R11, R60, R90, R7 ;  /* 0x0000005a3c0b9224 */ /* 0x000fca00078e0207 */
[----:B------:R2:W-:Y:S04]  /*3280*/  @!P1 STG.E.U8 desc[UR36][R74.64+0x8], R11 ;  /* 0x0000080b4a009986 */ /* 0x0005e8000c101124 */
[----:B------:R-:W4:Y:S01]  /*3290*/  @!P4 LDG.E.U8 R92, desc[UR36][R72.64+0x9] ;  /* 0x00000924485cc981 */ /* 0x000f22000c1e1100 */
[----:B------:R-:W-:Y:S01]  /*32a0*/  ISETP.LT.OR P2, PT, R3, 0x9, !P0 ;  /* 0x000000090300780c */ /* 0x000fe20004741670 */
[----:B------:R-:W-:Y:S01]  /*32b0*/  @!P4 IMAD.MOV.U32 R60, RZ, RZ, R74 ;  /* 0x000000ffff3cc224 */ /* 0x000fe200078e004a */
[----:B----4-:R-:W-:-:S05]  /*32c0*/  @!P4 PRMT R58, R92, 0x8880, RZ ;  /* 0x000088805c3ac816 */ /* 0x010fca00000000ff */
[----:B------:R-:W-:-:S04]  /*32d0*/  @!P4 IMAD R7, R58, R91, RZ ;  /* 0x0000005b3a07c224 */ /* 0x000fc800078e02ff */
[----:B---3--:R-:W-:Y:S02]  /*32e0*/  @!P4 IMAD R77, R61, R90, R7 ;  /* 0x0000005a3d4dc224 */ /* 0x008fe400078e0207 */
[----:B------:R-:W-:-:S05]  /*32f0*/  @!P4 IMAD.MOV.U32 R61, RZ, RZ, R75 ;  /* 0x000000ffff3dc224 */ /* 0x000fca00078e004b */
[----:B------:R3:W-:Y:S04]  /*3300*/  @!P4 STG.E.U8 desc[UR36][R60.64+0x9], R77 ;  /* 0x0000094d3c00c986 */ /* 0x0007e8000c101124 */
[----:B------:R-:W4:Y:S01]  /*3310*/  @!P2 LDG.E.U8 R92, desc[UR36][R56.64+0x8] ;  /* 0x00000824385ca981 */ /* 0x000f22000c1e1100 */
[----:B------:R-:W-:Y:S02]  /*3320*/  @!P2 IADD3 R58, P4, P5, R96, 0x8, R102 ;  /* 0x00000008603aa810 */ /* 0x000fe40007d9e066 */
[----:B------:R-:W-:Y:S02]  /*3330*/  ISETP.LT.OR P1, PT, R3, 0xa, !P0 ;  /* 0x0000000a0300780c */ /* 0x000fe40004721670 */
[----:B--2---:R-:W-:Y:S02]  /*3340*/  @!P2 IADD3.X R11, R93, RZ, R103, P4, P5 ;  /* 0x000000ff5d0ba210 */ /* 0x004fe400027ea467 */
[----:B------:R-:W-:-:S05]  /*3350*/  @!P2 IADD3 R58, P4, R58, R97, RZ ;  /* 0x000000613a3aa210 */ /* 0x000fca0007f9e0ff */
[----:B------:R-:W-:Y:S01]  /*3360*/  @!P2 IMAD.X R59, R11, 0x1, R94, P4 ;  /* 0x000000010b3ba824 */ /* 0x000fe200020e065e */
[----:B----4-:R-:W-:-:S05]  /*3370*/  @!P2 PRMT R76, R92, 0x8880, RZ ;  /* 0x000088805c4ca816 */ /* 0x010fca00000000ff */
[----:B------:R-:W-:-:S04]  /*3380*/  @!P2 IMAD R7, R76, R91, RZ ;  /* 0x0000005b4c07a224 */ /* 0x000fc800078e02ff */
[----:B------:R-:W-:-:S05]  /*3390*/  @!P2 IMAD R11, R62, R90, R7 ;  /* 0x0000005a3e0ba224 */ /* 0x000fca00078e0207 */
[----:B------:R2:W-:Y:S04]  /*33a0*/  @!P2 STG.E.U8 desc[UR36][R58.64], R11 ;  /* 0x0000000b3a00a986 */ /* 0x0005e8000c101124 */
[----:B------:R-:W4:Y:S01]  /*33b0*/  @!P1 LDG.E.U8 R92, desc[UR36][R56.64+0x9] ;  /* 0x00000924385c9981 */ /* 0x000f22000c1e1100 */
[----:B---3--:R-:W-:Y:S02]  /*33c0*/  @!P1 IADD3 R60, P4, P5, R96, 0x9, R102 ;  /* 0x00000009603c9810 */ /* 0x008fe40007d9e066 */
[----:B------:R-:W-:Y:S02]  /*33d0*/  ISETP.LT.OR P2, PT, R3, 0x11, !P3 ;  /* 0x000000110300780c */ /* 0x000fe40005f41670 */
[----:B------:R-:W-:Y:S02]  /*33e0*/  @!P1 IADD3.X R61, R93, RZ, R103, P4, P5 ;  /* 0x000000ff5d3d9210 */ /* 0x000fe400027ea467 */
[----:B------:R-:W-:-:S05]  /*33f0*/  @!P1 IADD3 R60, P4, R60, R97, RZ ;  /* 0x000000613c3c9210 */ /* 0x000fca0007f9e0ff */
[----:B------:R-:W-:Y:S01]  /*3400*/  @!P1 IMAD.X R61, R61, 0x1, R94, P4 ;  /* 0x000000013d3d9824 */ /* 0x000fe200020e065e */
[----:B----4-:R-:W-:-:S05]  /*3410*/  @!P1 PRMT R62, R92, 0x8880, RZ ;  /* 0x000088805c3e9816 */ /* 0x010fca00000000ff */
[----:B------:R-:W-:-:S04]  /*3420*/  @!P1 IMAD R7, R62, R91, RZ ;  /* 0x0000005b3e079224 */ /* 0x000fc800078e02ff */
[----:B------:R-:W-:-:S05]  /*3430*/  @!P1 IMAD R63, R63, R90, R7 ;  /* 0x0000005a3f3f9224 */ /* 0x000fca00078e0207 */
[----:B------:R3:W-:Y:S04]  /*3440*/  @!P1 STG.E.U8 desc[UR36][R60.64], R63 ;  /* 0x0000003f3c009986 */ /* 0x0007e8000c101124 */
[----:B------:R-:W4:Y:S01]  /*3450*/  @!P2 LDG.E.U8 R92, desc[UR36][R72.64+0x10] ;  /* 0x00001024485ca981 */ /* 0x000f22000c1e1100 */
[----:B------:R-:W-:Y:S01]  /*3460*/  ISETP.LT.OR P1, PT, R3, 0x12, !P3 ;  /* 0x000000120300780c */ /* 0x000fe20005f21670 */
[----:B--2---:R-:W-:Y:S01]  /*3470*/  @!P2 IMAD.MOV.U32 R59, RZ, RZ, R75 ;  /* 0x000000ffff3ba224 */ /* 0x004fe200078e004b */
[----:B----4-:R-:W-:-:S05]  /*3480*/  @!P2 PRMT R58, R92, 0x8880, RZ ;  /* 0x000088805c3aa816 */ /* 0x010fca00000000ff */
[----:B------:R-:W-:Y:S02]  /*3490*/  @!P2 IMAD R7, R58, R91, RZ ;  /* 0x0000005b3a07a224 */ /* 0x000fe400078e02ff */
[----:B------:R-:W-:Y:S02]  /*34a0*/  @!P2 IMAD.MOV.U32 R58, RZ, RZ, R74 ;  /* 0x000000ffff3aa224 */ /* 0x000fe400078e004a */
[----:B------:R-:W-:-:S05]  /*34b0*/  @!P2 IMAD R11, R64, R90, R7 ;  /* 0x0000005a400ba224 */ /* 0x000fca00078e0207 */
[----:B------:R2:W-:Y:S04]  /*34c0*/  @!P2 STG.E.U8 desc[UR36][R58.64+0x10], R11 ;  /* 0x0000100b3a00a986 */ /* 0x0005e8000c101124 */
[----:B------:R-:W4:Y:S01]  /*34d0*/  @!P1 LDG.E.U8 R92, desc[UR36][R72.64+0x11] ;  /* 0x00001124485c9981 */ /* 0x000f22000c1e1100 */
[----:B------:R-:W-:Y:S01]  /*34e0*/  ISETP.LT.OR P2, PT, R3, 0x11, !P0 ;  /* 0x000000110300780c */ /* 0x000fe20004741670 */
[----:B---3--:R-:W-:Y:S01]  /*34f0*/  @!P1 IMAD.MOV.U32 R61, RZ, RZ, R75 ;  /* 0x000000ffff3d9224 */ /* 0x008fe200078e004b */
[----:B----4-:R-:W-:-:S05]  /*3500*/  @!P1 PRMT R62, R92, 0x8880, RZ ;  /* 0x000088805c3e9816 */ /* 0x010fca00000000ff */
[----:B------:R-:W-:-:S04]  /*3510*/  @!P1 IMAD.MOV.U32 R60, RZ, RZ, R62 ;  /* 0x000000ffff3c9224 */ /* 0x000fc800078e003e */
[----:B------:R-:W-:Y:S02]  /*3520*/  @!P1 IMAD R7, R60, R91, RZ ;  /* 0x0000005b3c079224 */ /* 0x000fe400078e02ff */
[----:B------:R-:W-:Y:S02]  /*3530*/  @!P1 IMAD.MOV.U32 R60, RZ, RZ, R74 ;  /* 0x000000ffff3c9224 */ /* 0x000fe400078e004a */
[----:B------:R-:W-:-:S05]  /*3540*/  @!P1 IMAD R65, R65, R90, R7 ;  /* 0x0000005a41419224 */ /* 0x000fca00078e0207 */
[----:B------:R3:W-:Y:S04]  /*3550*/  @!P1 STG.E.U8 desc[UR36][R60.64+0x11], R65 ;  /* 0x000011413c009986 */ /* 0x0007e8000c101124 */
[----:B------:R-:W4:Y:S01]  /*3560*/  @!P2 LDG.E.U8 R92, desc[UR36][R56.64+0x10] ;  /* 0x00001024385ca981 */ /* 0x000f22000c1e1100 */
[----:B--2---:R-:W-:Y:S02]  /*3570*/  @!P2 IADD3 R58, P4, P5, R96, 0x10, R102 ;  /* 0x00000010603aa810 */ /* 0x004fe40007d9e066 */
        /* <DEDUP_REMOVED lines=36> */
[----:B------:R-:W-:Y:S02]  /*37c0*/  ISETP.LT.OR P0, PT, R3, 0x1a, !P0 ;  /* 0x0000001a0300780c */ /* 0x000fe40004701670 */
[----:B--2---:R-:W-:-:S05]  /*37d0*/  @!P2 IADD3 R58, P1, R74, R97, RZ ;  /* 0x000000614a3aa210 */ /* 0x004fca0007f3e0ff */
[----:B------:R-:W-:Y:S01]  /*37e0*/  @!P2 IMAD.X R59, R75, 0x1, R94, P1 ;  /* 0x000000014b3ba824 */ /* 0x000fe200008e065e */
[----:B----4-:R-:W-:-:S05]  /*37f0*/  @!P2 PRMT R62, R92, 0x8880, RZ ;  /* 0x000088805c3ea816 */ /* 0x010fca00000000ff */
[----:B------:R-:W-:-:S04]  /*3800*/  @!P2 IMAD R7, R62, R91, RZ ;  /* 0x0000005b3e07a224 */ /* 0x000fc800078e02ff */
[----:B------:R-:W-:-:S05]  /*3810*/  @!P2 IMAD R11, R70, R90, R7 ;  /* 0x0000005a460ba224 */ /* 0x000fca00078e0207 */
[----:B------:R2:W-:Y:S04]  /*3820*/  @!P2 STG.E.U8 desc[UR36][R58.64+0x18], R11 ;  /* 0x0000180b3a00a986 */ /* 0x0005e8000c101124 */
[----:B------:R-:W4:Y:S01]  /*3830*/  @!P0 LDG.E.U8 R92, desc[UR36][R56.64+0x19] ;  /* 0x00001924385c8981 */ /* 0x000f22000c1e1100 */
[----:B------:R-:W-:-:S05]  /*3840*/  IADD3 R65, P1, R100, 0x100, RZ ;  /* 0x0000010064417810 */ /* 0x000fca0007f3e0ff */
[----:B---3--:R-:W-:Y:S01]  /*3850*/  IMAD.X R61, RZ, RZ, R101, P1 ;  /* 0x000000ffff3d7224 */ /* 0x008fe200008e0665 */
[----:B------:R-:W-:Y:S02]  /*3860*/  ISETP.GE.AND P1, PT, R6, 0x101, PT ;  /* 0x000001010600780c */ /* 0x000fe40003f26270 */
[----:B--2---:R-:W-:Y:S01]  /*3870*/  @!P0 IADD3 R58, P4, P5, R97, R102, R96 ;  /* 0x00000066613a8210 */ /* 0x004fe20007d9e060 */
[-C--:B------:R-:W-:Y:S01]  /*3880*/  IMAD R64, R61, R12.reuse, RZ ;  /* 0x0000000c3d407224 */ /* 0x080fe200078e02ff */
[----:B------:R-:W-:Y:S01]  /*3890*/  ISETP.LT.OR P3, PT, R3, 0x1, !P1 ;  /* 0x000000010300780c */ /* 0x000fe20004f61670 */
[----:B------:R-:W-:Y:S01]  /*38a0*/  IMAD.WIDE.U32 R60, R65, R12, R14 ;  /* 0x0000000c413c7225 */ /* 0x000fe200078e000e */
[----:B------:R-:W-:-:S03]  /*38b0*/  @!P0 IADD3.X R59, R94, R103, R93, P4, P5 ;  /* 0x000000675e3b8210 */ /* 0x000fc600027ea45d */
[----:B------:R-:W-:Y:S01]  /*38c0*/  IMAD R63, R65, R13, R64 ;  /* 0x0000000d413f7224 */ /* 0x000fe200078e0240 */
[----:B------:R-:W-:-:S04]  /*38d0*/  IADD3 R60, P2, R60, R8, RZ ;  /* 0x000000083c3c7210 */ /* 0x000fc80007f5e0ff */
[----:B------:R-:W-:Y:S02]  /*38e0*/  IADD3.X R61, R9, R61, R63, P2, !PT ;  /* 0x0000003d093d7210 */ /* 0x000fe400017fe43f */
[----:B----4-:R-:W-:-:S05]  /*38f0*/  @!P0 PRMT R62, R92, 0x8880, RZ ;  /* 0x000088805c3e8816 */ /* 0x010fca00000000ff */
[----:B------:R-:W-:-:S04]  /*3900*/  @!P0 IMAD R7, R62, R91, RZ ;  /* 0x0000005b3e078224 */ /* 0x000fc800078e02ff */
[----:B------:R-:W-:-:S05]  /*3910*/  @!P0 IMAD R71, R71, R90, R7 ;  /* 0x0000005a47478224 */ /* 0x000fca00078e0207 */
[----:B------:R2:W-:Y:S04]  /*3920*/  @!P0 STG.E.U8 desc[UR36][R58.64+0x19], R71 ;  /* 0x000019473a008986 */ /* 0x0005e8000c101124 */
[----:B------:R-:W3:Y:S01]  /*3930*/  @!P3 LDG.E.U8 R92, desc[UR36][R60.64] ;  /* 0x000000243c5cb981 */ /* 0x000ee2000c1e1100 */
[----:B------:R-:W-:Y:S02]  /*3940*/  ISETP.LT.OR P2, PT, R3, 0x2, !P1 ;  /* 0x000000020300780c */ /* 0x000fe40004f41670 */
[----:B------:R-:W-:-:S05]  /*3950*/  IADD3 R56, P0, R102, R98, RZ ;  /* 0x0000006266387210 */ /* 0x000fca0007f1e0ff */
[----:B------:R-:W-:Y:S01]  /*3960*/  IMAD.X R57, R103, 0x1, R95, P0 ;  /* 0x0000000167397824 */ /* 0x000fe200000e065f */
[----:B---3--:R-:W-:-:S05]  /*3970*/  @!P3 PRMT R62, R92, 0x8880, RZ ;  /* 0x000088805c3eb816 */ /* 0x008fca00000000ff */
[----:B------:R-:W-:-:S04]  /*3980*/  @!P3 IMAD R7, R62, R91, RZ ;  /* 0x0000005b3e07b224 */ /* 0x000fc800078e02ff */
[----:B------:R-:W-:-:S05]  /*3990*/  @!P3 IMAD R11, R40, R90, R7 ;  /* 0x0000005a280bb224 */ /* 0x000fca00078e0207 */
[----:B------:R3:W-:Y:S04]  /*39a0*/  @!P3 STG.E.U8 desc[UR36][R56.64], R11 ;  /* 0x0000000b3800b986 */ /* 0x0007e8000c101124 */
[----:B------:R-:W4:Y:S01]  /*39b0*/  @!P2 LDG.E.U8 R92, desc[UR36][R60.64+0x1] ;  /* 0x000001243c5ca981 */ /* 0x000f22000c1e1100 */
[----:B------:R-:W-:Y:S01]  /*39c0*/  ISETP.GE.AND P0, PT, R6, 0x109, PT ;  /* 0x000001090600780c */ /* 0x000fe20003f06270 */
[----:B--2---:R-:W-:-:S03]  /*39d0*/  IMAD.WIDE.U32 R58, R65, R12, R20 ;  /* 0x0000000c413a7225 */ /* 0x004fc600078e0014 */
[----:B------:R-:W-:Y:S01]  /*39e0*/  ISETP.LT.OR P3, PT, R3, 0x1, !P0 ;  /* 0x000000010300780c */ /* 0x000fe20004761670 */
[----:B------:R-:W-:Y:S01]  /*39f0*/  IMAD.IADD R59, R63, 0x1, R59 ;  /* 0x000000013f3b7824 */ /* 0x000fe200078e023b */
[----:B------:R-:W-:-:S04]  /*3a00*/  IADD3 R62, P4, P5, R10, R8, R58 ;  /* 0x000000080a3e7210 */ /* 0x000fc80007d9e03a */
[----:B------:R-:W-:Y:S02]  /*3a10*/  IADD3.X R63, R15, R9, R59, P4, P5 ;  /* 0x000000090f3f7210 */ /* 0x000fe400027ea43b */
[----:B----4-:R-:W-:-:S05]  /*3a20*/  @!P2 PRMT R40, R92, 0x8880, RZ ;  /* 0x000088805c28a816 */ /* 0x010fca00000000ff */
[----:B------:R-:W-:-:S04]  /*3a30*/  @!P2 IMAD R7, R40, R91, RZ ;  /* 0x0000005b2807a224 */ /* 0x000fc800078e02ff */
[----:B---3--:R-:W-:-:S05]  /*3a40*/  @!P2 IMAD R11, R41, R90, R7 ;  /* 0x0000005a290ba224 */ /* 0x008fca00078e0207 */
[----:B------:R-:W-:Y:S04]  /*3a50*/  @!P2 STG.E.U8 desc[UR36][R56.64+0x1], R11 ;  /* 0x0000010b3800a986 */ /* 0x000fe8000c101124 */
[----:B------:R-:W2:Y:S01]  /*3a60*/  @!P3 LDG.E.U8 R92, desc[UR36][R62.64] ;  /* 0x000000243e5cb981 */ /* 0x000ea2000c1e1100 */
[----:B------:R-:W-:Y:S02]  /*3a70*/  ISETP.LT.OR P2, PT, R3, 0x2, !P0 ;  /* 0x000000020300780c */ /* 0x000fe40004741670 */
[----:B------:R-:W-:-:S05]  /*3a80*/  @!P3 IADD3 R40, P4, R56, R97, RZ ;  /* 0x000000613828b210 */ /* 0x000fca0007f9e0ff */
[----:B------:R-:W-:Y:S01]  /*3a90*/  @!P3 IMAD.X R41, R57, 0x1, R94, P4 ;  /* 0x000000013929b824 */ /* 0x000fe200020e065e */
[----:B--2---:R-:W-:-:S05]  /*3aa0*/  @!P3 PRMT R58, R92, 0x8880, RZ ;  /* 0x000088805c3ab816 */ /* 0x004fca00000000ff */
[----:B------:R-:W-:-:S04]  /*3ab0*/  @!P3 IMAD R7, R58, R91, RZ ;  /* 0x0000005b3a07b224 */ /* 0x000fc800078e02ff */
[----:B------:R-:W-:-:S05]  /*3ac0*/  @!P3 IMAD R65, R42, R90, R7 ;  /* 0x0000005a2a41b224 */ /* 0x000fca00078e0207 */
[----:B------:R2:W-:Y:S04]  /*3ad0*/  @!P3 STG.E.U8 desc[UR36][R40.64], R65 ;  /* 0x000000412800b986 */ /* 0x0005e8000c101124 */
[----:B------:R-:W3:Y:S01]  /*3ae0*/  @!P2 LDG.E.U8 R92, desc[UR36][R62.64+0x1] ;  /* 0x000001243e5ca981 */ /* 0x000ee2000c1e1100 */
[----:B------:R-:W-:Y:S02]  /*3af0*/  ISETP.LT.OR P4, PT, R3, 0x9, !P1 ;  /* 0x000000090300780c */ /* 0x000fe40004f81670 */
[----:B------:R-:W-:-:S05]  /*3b00*/  @!P2 IADD3 R58, P3, R97, R56, RZ ;  /* 0x00000038613aa210 */ /* 0x000fca0007f7e0ff */
[----:B------:R-:W-:Y:S01]  /*3b10*/  @!P2 IMAD.X R59, R94, 0x1, R57, P3 ;  /* 0x000000015e3ba824 */ /* 0x000fe200018e0639 */
[----:B---3--:R-:W-:-:S05]  /*3b20*/  @!P2 PRMT R42, R92, 0x8880, RZ ;  /* 0x000088805c2aa816 */ /* 0x008fca00000000ff */
[----:B------:R-:W-:-:S04]  /*3b30*/  @!P2 IMAD R7, R42, R91, RZ ;  /* 0x0000005b2a07a224 */ /* 0x000fc800078e02ff */
[----:B------:R-:W-:-:S05]  /*3b40*/  @!P2 IMAD R43, R43, R90, R7 ;  /* 0x0000005a2b2ba224 */ /* 0x000fca00078e0207 */
[----:B------:R-:W-:Y:S04]  /*3b50*/  @!P2 STG.E.U8 desc[UR36][R58.64+0x1], R43 ;  /* 0x0000012b3a00a986 */ /* 0x000fe8000c101124 */
[----:B------:R-:W2:Y:S01]  /*3b60*/  @!P4 LDG.E.U8 R92, desc[UR36][R60.64+0x8] ;  /* 0x000008243c5cc981 */ /* 0x000ea2000c1e1100 */
[----:B------:R-:W-:Y:S02]  /*3b70*/  ISETP.LT.OR P2, PT, R3, 0xa, !P1 ;  /* 0x0000000a0300780c */ /* 0x000fe40004f41670 */
[----:B--2---:R-:W-:-:S05]  /*3b80*/  @!P4 PRMT R40, R92, 0x8880, RZ ;  /* 0x000088805c28c816 */ /* 0x004fca00000000ff */
[----:B------:R-:W-:-:S04]  /*3b90*/  @!P4 IMAD R7, R40, R91, RZ ;  /* 0x0000005b2807c224 */ /* 0x000fc800078e02ff */
[----:B------:R-:W-:-:S05]  /*3ba0*/  @!P4 IMAD R11, R44, R90, R7 ;  /* 0x0000005a2c0bc224 */ /* 0x000fca00078e0207 */
[----:B------:R2:W-:Y:S04]  /*3bb0*/  @!P4 STG.E.U8 desc[UR36][R56.64+0x8], R11 ;  /* 0x0000080b3800c986 */ /* 0x0005e8000c101124 */
[----:B------:R-:W3:Y:S01]  /*3bc0*/  @!P2 LDG.E.U8 R92, desc[UR36][R60.64+0x9] ;  /* 0x000009243c5ca981 */ /* 0x000ee2000c1e1100 */
[----:B------:R-:W-:Y:S02]  /*3bd0*/  ISETP.LT.OR P3, PT, R3, 0x9, !P0 ;  /* 0x000000090300780c */ /* 0x000fe40004761670 */
[----:B---3--:R-:W-:-:S05]  /*3be0*/  @!P2 PRMT R40, R92, 0x8880, RZ ;  /* 0x000088805c28a816 */ /* 0x008fca00000000ff */
[----:B------:R-:W-:-:S04]  /*3bf0*/  @!P2 IMAD R7, R40, R91, RZ ;  /* 0x0000005b2807a224 */ /* 0x000fc800078e02ff */
[----:B------:R-:W-:-:S05]  /*3c00*/  @!P2 IMAD R45, R45, R90, R7 ;  /* 0x0000005a2d2da224 */ /* 0x000fca00078e0207 */
[----:B------:R-:W-:Y:S04]  /*3c10*/  @!P2 STG.E.U8 desc[UR36][R56.64+0x9], R45 ;  /* 0x0000092d3800a986 */ /* 0x000fe8000c101124 */
[----:B------:R-:W3:Y:S01]  /*3c20*/  @!P3 LDG.E.U8 R92, desc[UR36][R62.64+0x8] ;  /* 0x000008243e5cb981 */ /* 0x000ee2000c1e1100 */
[----:B------:R-:W-:Y:S02]  /*3c30*/  ISETP.LT.OR P2, PT, R3, 0xa, !P0 ;  /* 0x0000000a0300780c */ /* 0x000fe40004741670 */
[----:B------:R-:W-:-:S04]  /*3c40*/  @!P3 IADD3 R40, P4, P5, R97, R102, R98 ;  /* 0x000000666128b210 */ /* 0x000fc80007d9e062 */
[----:B------:R-:W-:Y:S02]  /*3c50*/  @!P3 IADD3.X R41, R94, R103, R95, P4, P5 ;  /* 0x000000675e29b210 */ /* 0x000fe400027ea45f */
[----:B---3--:R-:W-:-:S05]  /*3c60*/  @!P3 PRMT R42, R92, 0x8880, RZ ;  /* 0x000088805c2ab816 */ /* 0x008fca00000000ff */
[----:B------:R-:W-:-:S04]  /*3c70*/  @!P3 IMAD R7, R42, R91, RZ ;  /* 0x0000005b2a07b224 */ /* 0x000fc800078e02ff */
[----:B--2---:R-:W-:-:S05]  /*3c80*/  @!P3 IMAD R11, R46, R90, R7 ;  /* 0x0000005a2e0bb224 */ /* 0x004fca00078e0207 */
[----:B------:R2:W-:Y:S04]  /*3c90*/  @!P3 STG.E.U8 desc[UR36][R40.64+0x8], R11 ;  /* 0x0000080b2800b986 */ /* 0x0005e8000c101124 */
[----:B------:R-:W3:Y:S01]  /*3ca0*/  @!P2 LDG.E.U8 R92, desc[UR36][R62.64+0x9] ;  /* 0x000009243e5ca981 */ /* 0x000ee2000c1e1100 */
[----:B------:R-:W-:Y:S02]  /*3cb0*/  ISETP.LT.OR P3, PT, R3, 0x11, !P1 ;  /* 0x000000110300780c */ /* 0x000fe40004f61670 */
[----:B------:R-:W-:-:S04]  /*3cc0*/  @!P2 IADD3 R42, P4, P5, R97, R102, R98 ;  /* 0x00000066612aa210 */ /* 0x000fc80007d9e062 */
[----:B------:R-:W-:Y:S02]  /*3cd0*/  @!P2 IADD3.X R43, R94, R103, R95, P4, P5 ;  /* 0x000000675e2ba210 */ /* 0x000fe400027ea45f */
[----:B---3--:R-:W-:-:S05]  /*3ce0*/  @!P2 PRMT R44, R92, 0x8880, RZ ;  /* 0x000088805c2ca816 */ /* 0x008fca00000000ff */
[----:B------:R-:W-:-:S04]  /*3cf0*/  @!P2 IMAD R7, R44, R91, RZ ;  /* 0x0000005b2c07a224 */ /* 0x000fc800078e02ff */
[----:B------:R-:W-:-:S05]  /*3d00*/  @!P2 IMAD R47, R47, R90, R7 ;  /* 0x0000005a2f2fa224 */ /* 0x000fca00078e0207 */
[----:B------:R3:W-:Y:S04]  /*3d10*/  @!P2 STG.E.U8 desc[UR36][R42.64+0x9], R47 ;  /* 0x0000092f2a00a986 */ /* 0x0007e8000c101124 */
[----:B------:R-:W2:Y:S01]  /*3d20*/  @!P3 LDG.E.U8 R92, desc[UR36][R60.64+0x10] ;  /* 0x000010243c5cb981 */ /* 0x000ea2000c1e1100 */
[----:B------:R-:W-:Y:S02]  /*3d30*/  ISETP.LT.OR P2, PT, R3, 0x12, !P1 ;  /* 0x000000120300780c */ /* 0x000fe40004f41670 */
[----:B--2---:R-:W-:-:S05]  /*3d40*/  @!P3 PRMT R40, R92, 0x8880, RZ ;  /* 0x000088805c28b816 */ /* 0x004fca00000000ff */
[----:B------:R-:W-:-:S04]  /*3d50*/  @!P3 IMAD R7, R40, R91, RZ ;  /* 0x0000005b2807b224 */ /* 0x000fc800078e02ff */
[----:B------:R-:W-:-:S05]  /*3d60*/  @!P3 IMAD R11, R48, R90, R7 ;  /* 0x0000005a300bb224 */ /* 0x000fca00078e0207 */
[----:B------:R2:W-:Y:S04]  /*3d70*/  @!P3 STG.E.U8 desc[UR36][R56.64+0x10], R11 ;  /* 0x0000100b3800b986 */ /* 0x0005e8000c101124 */
[----:B------:R-:W4:Y:S01]  /*3d80*/  @!P2 LDG.E.U8 R92, desc[UR36][R60.64+0x11] ;  /* 0x000011243c5ca981 */ /* 0x000f22000c1e1100 */
[----:B------:R-:W-:Y:S02]  /*3d90*/  ISETP.LT.OR P3, PT, R3, 0x11, !P0 ;  /* 0x000000110300780c */ /* 0x000fe40004761670 */
[----:B----4-:R-:W-:-:S05]  /*3da0*/  @!P2 PRMT R40, R92, 0x8880, RZ ;  /* 0x000088805c28a816 */ /* 0x010fca00000000ff */
        /* <DEDUP_REMOVED lines=30> */
[----:B------:R4:W-:Y:S04]  /*3f90*/  @!P1 STG.E.U8 desc[UR36][R56.64+0x19], R53 ;  /* 0x0000193538009986 */ /* 0x0009e8000c101124 */
[----:B------:R-:W5:Y:S01]  /*3fa0*/  @!P2 LDG.E.U8 R92, desc[UR36][R62.64+0x18] ;  /* 0x000018243e5ca981 */ /* 0x000f62000c1e1100 */
[----:B------:R-:W-:Y:S02]  /*3fb0*/  ISETP.LT.OR P1, PT, R3, 0x1a, !P0 ;  /* 0x0000001a0300780c */ /* 0x000fe40004721670 */
[----:B---3--:R-:W-:-:S04]  /*3fc0*/  @!P2 IADD3 R42, P0, P3, R97, R102, R98 ;  /* 0x00000066612aa210 */ /* 0x008fc80007b1e062 */
[----:B------:R-:W-:Y:S02]  /*3fd0*/  @!P2 IADD3.X R43, R94, R103, R95, P0, P3 ;  /* 0x000000675e2ba210 */ /* 0x000fe400007e645f */
[----:B-----5:R-:W-:-:S05]  /*3fe0*/  @!P2 PRMT R40, R92, 0x8880, RZ ;  /* 0x000088805c28a816 */ /* 0x020fca00000000ff */
[----:B------:R-:W-:-:S04]  /*3ff0*/  @!P2 IMAD R7, R40, R91, RZ ;  /* 0x0000005b2807a224 */ /* 0x000fc800078e02ff */
[----:B--2---:R-:W-:-:S05]  /*4000*/  @!P2 IMAD R11, R54, R90, R7 ;  /* 0x0000005a360ba224 */ /* 0x004fca00078e0207 */
[----:B------:R2:W-:Y:S04]  /*4010*/  @!P2 STG.E.U8 desc[UR36][R42.64+0x18], R11 ;  /* 0x0000180b2a00a986 */ /* 0x0005e8000c101124 */
[----:B------:R-:W3:Y:S01]  /*4020*/  @!P1 LDG.E.U8 R92, desc[UR36][R62.64+0x19] ;  /* 0x000019243e5c9981 */ /* 0x000ee2000c1e1100 */
[----:B----4-:R-:W-:-:S05]  /*4030*/  IADD3 R53, P0, R100, 0x180, RZ ;  /* 0x0000018064357810 */ /* 0x010fca0007f1e0ff */
[----:B------:R-:W-:Y:S01]  /*4040*/  IMAD.X R101, RZ, RZ, R101, P0 ;  /* 0x000000ffff657224 */ /* 0x000fe200000e0665 */
[----:B------:R-:W-:Y:S01]  /*4050*/  ISETP.GE.AND P0, PT, R6, 0x181, PT ;  /* 0x000001810600780c */ /* 0x000fe20003f06270 */
[----:B------:R-:W-:-:S03]  /*4060*/  IMAD.WIDE.U32 R40, R53, R12, R14 ;  /* 0x0000000c35287225 */ /* 0x000fc600078e000e */
[----:B------:R-:W-:Y:S01]  /*4070*/  ISETP.LT.OR P2, PT, R3, 0x1, !P0 ;  /* 0x000000010300780c */ /* 0x000fe20004741670 */
[----:B------:R-:W-:Y:S01]  /*4080*/  IMAD R44, R101, R12, RZ ;  /* 0x0000000c652c7224 */ /* 0x000fe200078e02ff */
[----:B------:R-:W-:-:S03]  /*4090*/  IADD3 R40, P3, R40, R8, RZ ;  /* 0x0000000828287210 */ /* 0x000fc60007f7e0ff */
[----:B------:R-:W-:Y:S01]  /*40a0*/  IMAD R49, R53, R13, R44 ;  /* 0x0000000d35317224 */ /* 0x000fe200078e022c */
[----:B------:R-:W-:-:S04]  /*40b0*/  @!P1 IADD3 R44, P4, P5, R97, R102, R98 ;  /* 0x00000066612c9210 */ /* 0x000fc80007d9e062 */
[----:B------:R-:W-:Y:S02]  /*40c0*/  IADD3.X R41, R9, R41, R49, P3, !PT ;  /* 0x0000002909297210 */ /* 0x000fe40001ffe431 */
[----:B---3--:R-:W-:-:S05]  /*40d0*/  @!P1 PRMT R45, R92, 0x8880, RZ ;  /* 0x000088805c2d9816 */ /* 0x008fca00000000ff */
[----:B------:R-:W-:Y:S01]  /*40e0*/  @!P1 IMAD.MOV.U32 R14, RZ, RZ, R45 ;  /* 0x000000ffff0e9224 */ /* 0x000fe200078e002d */
[----:B------:R-:W-:-:S03]  /*40f0*/  @!P1 IADD3.X R45, R94, R103, R95, P4, P5 ;  /* 0x000000675e2d9210 */ /* 0x000fc600027ea45f */
[----:B------:R-:W-:-:S04]  /*4100*/  @!P1 IMAD R7, R14, R91, RZ ;  /* 0x0000005b0e079224 */ /* 0x000fc800078e02ff */
[----:B------:R-:W-:-:S05]  /*4110*/  @!P1 IMAD R55, R55, R90, R7 ;  /* 0x0000005a37379224 */ /* 0x000fca00078e0207 */
[----:B------:R-:W-:Y:S04]  /*4120*/  @!P1 STG.E.U8 desc[UR36][R44.64+0x19], R55 ;  /* 0x000019372c009986 */ /* 0x000fe8000c101124 */
[----:B------:R-:W3:Y:S01]  /*4130*/  @!P2 LDG.E.U8 R92, desc[UR36][R40.64] ;  /* 0x00000024285ca981 */ /* 0x000ee2000c1e1100 */
[----:B--2---:R-:W-:Y:S01]  /*4140*/  IMAD.MOV.U32 R42, RZ, RZ, R102 ;  /* 0x000000ffff2a7224 */ /* 0x004fe200078e0066 */
[----:B------:R-:W-:Y:S01]  /*4150*/  ISETP.LT.OR P3, PT, R3, 0x2, !P0 ;  /* 0x000000020300780c */ /* 0x000fe20004761670 */
[----:B------:R-:W-:Y:S02]  /*4160*/  IMAD.MOV.U32 R43, RZ, RZ, R103 ;  /* 0x000000ffff2b7224 */ /* 0x000fe400078e0067 */
[----:B------:R-:W-:Y:S02]  /*4170*/  IMAD R51, R5, 0x180, RZ ;  /* 0x0000018005337824 */ /* 0x000fe400078e02ff */
[----:B------:R-:W-:-:S04]  /*4180*/  IMAD.WIDE.U32 R42, R4, 0x180, R42 ;  /* 0x00000180042a7825 */ /* 0x000fc800078e002a */
[----:B------:R-:W-:Y:S02]  /*4190*/  IMAD.IADD R5, R43, 0x1, R51 ;  /* 0x000000012b057824 */ /* 0x000fe400078e0233 */
[----:B------:R-:W-:Y:S01]  /*41a0*/  @!P2 IMAD.MOV.U32 R4, RZ, RZ, R42 ;  /* 0x000000ffff04a224 */ /* 0x000fe200078e002a */
[----:B---3--:R-:W-:-:S05]  /*41b0*/  @!P2 PRMT R14, R92, 0x8880, RZ ;  /* 0x000088805c0ea816 */ /* 0x008fca00000000ff */
[----:B------:R-:W-:-:S04]  /*41c0*/  @!P2 IMAD R7, R14, R91, RZ ;  /* 0x0000005b0e07a224 */ /* 0x000fc800078e02ff */
[----:B------:R-:W-:-:S05]  /*41d0*/  @!P2 IMAD R47, R24, R90, R7 ;  /* 0x0000005a182fa224 */ /* 0x000fca00078e0207 */
[----:B------:R2:W-:Y:S04]  /*41e0*/  @!P2 STG.E.U8 desc[UR36][R4.64], R47 ;  /* 0x0000002f0400a986 */ /* 0x0005e8000c101124 */
[----:B------:R-:W3:Y:S01]  /*41f0*/  @!P3 LDG.E.U8 R92, desc[UR36][R40.64+0x1] ;  /* 0x00000124285cb981 */ /* 0x000ee2000c1e1100 */
[----:B------:R-:W-:Y:S01]  /*4200*/  ISETP.GE.AND P1, PT, R6, 0x189, PT ;  /* 0x000001890600780c */ /* 0x000fe20003f26270 */
[----:B------:R-:W-:-:S03]  /*4210*/  IMAD.WIDE.U32 R12, R53, R12, R20 ;  /* 0x0000000c350c7225 */ /* 0x000fc600078e0014 */
[----:B------:R-:W-:Y:S01]  /*4220*/  ISETP.LT.OR P2, PT, R3, 0x1, !P1 ;  /* 0x000000010300780c */ /* 0x000fe20004f41670 */
[----:B------:R-:W-:Y:S01]  /*4230*/  IMAD.IADD R14, R49, 0x1, R13 ;  /* 0x00000001310e7824 */ /* 0x000fe200078e020d */
[----:B------:R-:W-:Y:S01]  /*4240*/  IADD3 R10, P4, P5, R10, R8, R12 ;  /* 0x000000080a0a7210 */ /* 0x000fe20007d9e00c */
[----:B--2---:R-:W-:-:S03]  /*4250*/  @!P3 IMAD.MOV.U32 R4, RZ, RZ, R42 ;  /* 0x000000ffff04b224 */ /* 0x004fc600078e002a */
[----:B------:R-:W-:Y:S02]  /*4260*/  IADD3.X R11, R15, R9, R14, P4, P5 ;  /* 0x000000090f0b7210 */ /* 0x000fe400027ea40e */
[----:B---3--:R-:W-:-:S05]  /*4270*/  @!P3 PRMT R6, R92, 0x8880, RZ ;  /* 0x000088805c06b816 */ /* 0x008fca00000000ff */
        /* <DEDUP_REMOVED lines=10> */
[----:B------:R3:W-:Y:S04]  /*4320*/  @!P2 STG.E.U8 desc[UR36][R8.64], R15 ;  /* 0x0000000f0800a986 */ /* 0x0007e8000c101124 */
        /* <DEDUP_REMOVED lines=8> */
[----:B------:R-:W4:Y:S01]  /*43b0*/  @!P2 LDG.E.U8 R92, desc[UR36][R40.64+0x8] ;  /* 0x00000824285ca981 */ /* 0x000f22000c1e1100 */
[----:B------:R-:W-:Y:S01]  /*43c0*/  ISETP.LT.OR P3, PT, R3, 0xa, !P0 ;  /* 0x0000000a0300780c */ /* 0x000fe20004761670 */
[----:B------:R-:W-:Y:S01]  /*43d0*/  IMAD.IADD R5, R51, 0x1, R43 ;  /* 0x0000000133057824 */ /* 0x000fe200078e022b */
[----:B----4-:R-:W-:-:S05]  /*43e0*/  @!P2 PRMT R4, R92, 0x8880, RZ ;  /* 0x000088805c04a816 */ /* 0x010fca00000000ff */
[----:B------:R-:W-:Y:S02]  /*43f0*/  @!P2 IMAD R7, R4, R91, RZ ;  /* 0x0000005b0407a224 */ /* 0x000fe400078e02ff */
[----:B------:R-:W-:Y:S02]  /*4400*/  @!P2 IMAD.MOV.U32 R4, RZ, RZ, R42 ;  /* 0x000000ffff04a224 */ /* 0x000fe400078e002a */
[----:B---3--:R-:W-:-:S05]  /*4410*/  @!P2 IMAD R9, R28, R90, R7 ;  /* 0x0000005a1c09a224 */ /* 0x008fca00078e0207 */
[----:B------:R3:W-:Y:S04]  /*4420*/  @!P2 STG.E.U8 desc[UR36][R4.64+0x8], R9 ;  /* 0x000008090400a986 */ /* 0x0007e8000c101124 */
[----:B------:R-:W4:Y:S01]  /*4430*/  @!P3 LDG.E.U8 R92, desc[UR36][R40.64+0x9] ;  /* 0x00000924285cb981 */ /* 0x000f22000c1e1100 */
[----:B------:R-:W-:Y:S01]  /*4440*/  ISETP.LT.OR P4, PT, R3, 0x9, !P1 ;  /* 0x000000090300780c */ /* 0x000fe20004f81670 */
[----:B--2---:R-:W-:Y:S02]  /*4450*/  @!P3 IMAD.MOV.U32 R12, RZ, RZ, R42 ;  /* 0x000000ffff0cb224 */ /* 0x004fe400078e002a */
[----:B------:R-:W-:Y:S01]  /*4460*/  @!P3 IMAD.MOV.U32 R13, RZ, RZ, R5 ;  /* 0x000000ffff0db224 */ /* 0x000fe200078e0005 */
[----:B----4-:R-:W-:-:S05]  /*4470*/  @!P3 PRMT R6, R92, 0x8880, RZ ;  /* 0x000088805c06b816 */ /* 0x010fca00000000ff */
[----:B------:R-:W-:-:S04]  /*4480*/  @!P3 IMAD R7, R6, R91, RZ ;  /* 0x0000005b0607b224 */ /* 0x000fc800078e02ff */
[----:B------:R-:W-:-:S05]  /*4490*/  @!P3 IMAD R29, R29, R90, R7 ;  /* 0x0000005a1d1db224 */ /* 0x000fca00078e0207 */
[----:B------:R2:W-:Y:S04]  /*44a0*/  @!P3 STG.E.U8 desc[UR36][R12.64+0x9], R29 ;  /* 0x0000091d0c00b986 */ /* 0x0005e8000c101124 */
[----:B------:R-:W4:Y:S01]  /*44b0*/  @!P4 LDG.E.U8 R92, desc[UR36][R10.64+0x8] ;  /* 0x000008240a5cc981 */ /* 0x000f22000c1e1100 */
[----:B------:R-:W-:Y:S02]  /*44c0*/  ISETP.LT.OR P2, PT, R3, 0xa, !P1 ;  /* 0x0000000a0300780c */ /* 0x000fe40004f41670 */
[----:B------:R-:W-:-:S05]  /*44d0*/  @!P4 IADD3 R8, P3, R97, R42, RZ ;  /* 0x0000002a6108c210 */ /* 0x000fca0007f7e0ff */
[----:B---3--:R-:W-:Y:S01]  /*44e0*/  @!P4 IMAD.X R9, R5, 0x1, R94, P3 ;  /* 0x000000010509c824 */ /* 0x008fe200018e065e */
[----:B----4-:R-:W-:-:S05]  /*44f0*/  @!P4 PRMT R6, R92, 0x8880, RZ ;  /* 0x000088805c06c816 */ /* 0x010fca00000000ff */
[----:B------:R-:W-:-:S04]  /*4500*/  @!P4 IMAD R7, R6, R91, RZ ;  /* 0x0000005b0607c224 */ /* 0x000fc800078e02ff */
        /* <DEDUP_REMOVED lines=9> */
[----:B------:R-:W-:Y:S04]  /*45a0*/  @!P2 STG.E.U8 desc[UR36][R12.64+0x9], R31 ;  /* 0x0000091f0c00a986 */ /* 0x000fe8000c101124 */
[----:B------:R-:W2:Y:S01]  /*45b0*/  @!P3 LDG.E.U8 R92, desc[UR36][R40.64+0x10] ;  /* 0x00001024285cb981 */ /* 0x000ea2000c1e1100 */
[----:B------:R-:W-:Y:S01]  /*45c0*/  ISETP.LT.OR P2, PT, R3, 0x12, !P0 ;  /* 0x000000120300780c */ /* 0x000fe20004741670 */
[----:B---3--:R-:W-:Y:S02]  /*45d0*/  @!P3 IMAD.MOV.U32 R8, RZ, RZ, R42 ;  /* 0x000000ffff08b224 */ /* 0x008fe400078e002a */
[----:B------:R-:W-:Y:S01]  /*45e0*/  @!P3 IMAD.MOV.U32 R9, RZ, RZ, R5 ;  /* 0x000000ffff09b224 */ /* 0x000fe200078e0005 */
[----:B--2---:R-:W-:-:S05]  /*45f0*/  @!P3 PRMT R6, R92, 0x8880, RZ ;  /* 0x000088805c06b816 */ /* 0x004fca00000000ff */
[----:B------:R-:W-:-:S04]  /*4600*/  @!P3 IMAD R7, R6, R91, RZ ;  /* 0x0000005b0607b224 */ /* 0x000fc800078e02ff */
[----:B------:R-:W-:-:S05]  /*4610*/  @!P3 IMAD R15, R32, R90, R7 ;  /* 0x0000005a200fb224 */ /* 0x000fca00078e0207 */
[----:B------:R2:W-:Y:S04]  /*4620*/  @!P3 STG.E.U8 desc[UR36][R8.64+0x10], R15 ;  /* 0x0000100f0800b986 */ /* 0x0005e8000c101124 */
[----:B------:R-:W3:Y:S01]  /*4630*/  @!P2 LDG.E.U8 R92, desc[UR36][R40.64+0x11] ;  /* 0x00001124285ca981 */ /* 0x000ee2000c1e1100 */
[----:B------:R-:W-:Y:S01]  /*4640*/  ISETP.LT.OR P3, PT, R3, 0x11, !P1 ;  /* 0x000000110300780c */ /* 0x000fe20004f61670 */
[----:B--2---:R-:W-:Y:S02]  /*4650*/  @!P2 IMAD.MOV.U32 R8, RZ, RZ, R42 ;  /* 0x000000ffff08a224 */ /* 0x004fe400078e002a */
[----:B------:R-:W-:Y:S01]  /*4660*/  @!P2 IMAD.MOV.U32 R9, RZ, RZ, R5 ;  /* 0x000000ffff09a224 */ /* 0x000fe200078e0005 */
        /* <DEDUP_REMOVED lines=12> */
[----:B------:R-:W3:Y:S01]  /*4730*/  @!P2 LDG.E.U8 R92, desc[UR36][R10.64+0x11] ;  /* 0x000011240a5ca981 */ /* 0x000ee2000c1e1100 */
[----:B------:R-:W-:Y:S02]  /*4740*/  ISETP.LT.OR P3, PT, R3, 0x19, !P0 ;  /* 0x000000190300780c */ /* 0x000fe40004761670 */
[----:B--2---:R-:W-:-:S05]  /*4750*/  @!P2 IADD3 R8, P4, R97, R42, RZ ;  /* 0x0000002a6108a210 */ /* 0x004fca0007f9e0ff */
[----:B------:R-:W-:Y:S01]  /*4760*/  @!P2 IMAD.X R9, R5, 0x1, R94, P4 ;  /* 0x000000010509a824 */ /* 0x000fe200020e065e */
[----:B---3--:R-:W-:-:S05]  /*4770*/  @!P2 PRMT R6, R92, 0x8880, RZ ;  /* 0x000088805c06a816 */ /* 0x008fca00000000ff */
        /* <DEDUP_REMOVED lines=27> */
[----:B------:R-:W3:Y:S02]  /*4930*/  @!P1 LDG.E.U8 R92, desc[UR36][R10.64+0x19] ;  /* 0x000019240a5c9981 */ /* 0x000ee4000c1e1100 */
[----:B---3--:R-:W-:-:S05]  /*4940*/  @!P1 PRMT R6, R92, 0x8880, RZ ;  /* 0x000088805c069816 */ /* 0x008fca00000000ff */
[----:B------:R-:W-:-:S04]  /*4950*/  @!P1 IMAD R7, R6, R91, RZ ;  /* 0x0000005b06079224 */ /* 0x000fc800078e02ff */
[----:B------:R-:W-:Y:S01]  /*4960*/  IMAD R7, R39, R90, R7 ;  /* 0x0000005a27077224 */ /* 0x000fe200078e0207 */
[----:B--2---:R-:W-:Y:S06]  /*4970*/  @P1 BRA `(.L_x_75) ;  /* 0x0000001000c01947 */ /* 0x004fec0003800000 */
[----:B------:R-:W-:-:S05]  /*4980*/  IADD3 R42, P0, R97, R42, RZ ;  /* 0x0000002a612a7210 */ /* 0x000fca0007f1e0ff */
[----:B------:R-:W-:-:S05]  /*4990*/  IMAD.X R43, R5, 0x1, R94, P0 ;  /* 0x00000001052b7824 */ /* 0x000fca00000e065e */
[----:B------:R2:W-:Y:S01]  /*49a0*/  STG.E.U8 desc[UR36][R42.64+0x19], R7 ;  /* 0x000019072a007986 */ /* 0x0005e2000c101124 */
[----:B------:R-:W-:Y:S05]  /*49b0*/  BRA `(.L_x_75) ;  /* 0x0000001000b07947 */ /* 0x000fea0003800000 */
.L_x_36:
[----:B------:R-:W-:Y:S01]  /*49c0*/  ISETP.GE.AND P1, PT, R6, 0x89, PT ;  /* 0x000000890600780c */ /* 0x000fe20003f26270 */
[----:B------:R-:W-:Y:S02]  /*49d0*/  ULDC.64 UR4, c[0x0][0x5c0] ;  /* 0x0001700000047ab9 */ /* 0x000fe40000000a00 */
[----:B------:R-:W-:Y:S02]  /*49e0*/  IADD3 R8, P0, R108, UR4, RZ ;  /* 0x000000046c087c10 */ /* 0x000fe4000ff1e0ff */
[C---:B------:R-:W-:Y:S02]  /*49f0*/  ISETP.LT.OR P5, PT, R3.reuse, 0x1, !P1 ;  /* 0x000000010300780c */ /* 0x040fe40004fa1670 */
[C---:B------:R-:W-:Y:S02]  /*4a00*/  ISETP.LT.OR P2, PT, R3.reuse, 0x2, !P1 ;  /* 0x000000020300780c */ /* 0x040fe40004f41670 */
[----:B------:R-:W-:Y:S02]  /*4a10*/  ISETP.LT.OR P4, PT, R3, 0xa, !P1 ;  /* 0x0000000a0300780c */ /* 0x000fe40004f81670 */
[----:B------:R-:W-:-:S02]  /*4a20*/  IADD3.X R9, R110, UR5, RZ, P0, !PT ;  /* 0x000000056e097c10 */ /* 0x000fc400087fe4ff */
[----:B------:R-:W-:-:S05]  /*4a30*/  P2R R116, PR, RZ, 0x10 ;  /* 0x00000010ff747803 */ /* 0x000fca0000000000 */
[----:B------:R-:W-:-:S04]  /*4a40*/  @!P5 IADD3 R102, P0, P3, R97, R8, R96 ;  /* 0x000000086166d210 */ /* 0x000fc80007b1e060 */
[----:B------:R-:W-:Y:S02]  /*4a50*/  @!P5 IADD3.X R103, R94, R9, R93, P0, P3 ;  /* 0x000000095e67d210 */ /* 0x000fe400007e645d */
[----:B------:R-:W-:-:S04]  /*4a60*/  @!P2 IADD3 R114, P0, P3, R96, 0x1, R8 ;  /* 0x000000016072a810 */ /* 0x000fc80007b1e008 */
[----:B------:R-:W-:Y:S02]  /*4a70*/  @!P2 IADD3.X R119, R93, RZ, R9, P0, P3 ;  /* 0x000000ff5d77a210 */ /* 0x000fe400007e6409 */
[----:B------:R-:W-:-:S04]  /*4a80*/  @!P4 IADD3 R106, P0, P3, R97, R8, R96 ;  /* 0x00000008616ac210 */ /* 0x000fc80007b1e060 */
[----:B------:R-:W-:Y:S02]  /*4a90*/  @!P4 IADD3.X R107, R94, R9, R93, P0, P3 ;  /* 0x000000095e6bc210 */ /* 0x000fe400007e645d */
[----:B------:R-:W-:-:S04]  /*4aa0*/  ISETP.LT.OR P4, PT, R3, 0x11, !P1 ;  /* 0x000000110300780c */ /* 0x000fc80004f81670 */
[----:B------:R-:W-:-:S09]  /*4ab0*/  P2R R118, PR, RZ, 0x10 ;  /* 0x00000010ff767803 */ /* 0x000fd20000000000 */
        /* <DEDUP_REMOVED lines=14> */
[----:B------:R-:W-:-:S04]  /*4ba0*/  ISETP.GE.AND P0, PT, R6, 0x109, PT ;  /* 0x000001090600780c */ /* 0x000fc80003f06270 */
[----:B------:R-:W-:-:S13]  /*4bb0*/  ISETP.LT.OR P5, PT, R3, 0x9, !P0 ;  /* 0x000000090300780c */ /* 0x000fda00047a1670 */
[----:B------:R-:W-:-:S04]  /*4bc0*/  @!P5 IADD3 R14, P3, P4, R97, R8, R98 ;  /* 0x00000008610ed210 */ /* 0x000fc80007c7e062 */
[----:B------:R-:W-:Y:S02]  /*4bd0*/  @!P5 IADD3.X R15, R94, R9, R95, P3, P4 ;  /* 0x000000095e0fd210 */ /* 0x000fe40001fe845f */
        /* <DEDUP_REMOVED lines=9> */
[----:B------:R-:W-:-:S04]  /*4c70*/  ISETP.GE.AND P4, PT, R6, 0x1, PT ;  /* 0x000000010600780c */ /* 0x000fc80003f86270 */
[----:B------:R-:W-:-:S13]  /*4c80*/  ISETP.LT.OR P3, PT, R3, 0x1, !P4 ;  /* 0x000000010300780c */ /* 0x000fda0006761670 */
[----:B------:R-:W-:-:S05]  /*4c90*/  @!P3 IMAD R7, R72, R90, RZ ;  /* 0x0000005a4807b224 */ /* 0x000fca00078e02ff */
[----:B------:R0:W-:Y:S01]  /*4ca0*/  @!P3 STG.E.U8 desc[UR36][R8.64], R7 ;  /* 0x000000070800b986 */ /* 0x0001e2000c101124 */
[----:B------:R-:W-:-:S13]  /*4cb0*/  ISETP.LT.OR P3, PT, R3, 0x2, !P4 ;  /* 0x000000020300780c */ /* 0x000fda0006761670 */
[----:B------:R-:W-:-:S05]  /*4cc0*/  @!P3 IMAD R115, R73, R90, RZ ;  /* 0x0000005a4973b224 */ /* 0x000fca00078e02ff */
[----:B------:R-:W-:Y:S01]  /*4cd0*/  @!P3 STG.E.U8 desc[UR36][R8.64+0x1], R115 ;  /* 0x000001730800b986 */ /* 0x000fe2000c101124 */
[----:B------:R-:W-:-:S04]  /*4ce0*/  ISETP.GE.AND P3, PT, R6, 0x9, PT ;  /* 0x000000090600780c */ /* 0x000fc80003f66270 */
[----:B------:R-:W-:-:S13]  /*4cf0*/  ISETP.LT.OR P5, PT, R3, 0x1, !P3 ;  /* 0x000000010300780c */ /* 0x000fda0005fa1670 */
[----:B------:R-:W-:Y:S01]  /*4d00*/  @!P5 IADD3 R72, P6, R8, R97, RZ ;  /* 0x000000610848d210 */ /* 0x000fe20007fde0ff */
[----:B------:R-:W-:-:S04]  /*4d10*/  @!P5 IMAD R117, R74, R90, RZ ;  /* 0x0000005a4a75d224 */ /* 0x000fc800078e02ff */
[----:B------:R-:W-:-:S05]  /*4d20*/  @!P5 IMAD.X R73, R9, 0x1, R94, P6 ;  /* 0x000000010949d824 */ /* 0x000fca00030e065e */
[----:B------:R1:W-:Y:S01]  /*4d30*/  @!P5 STG.E.U8 desc[UR36][R72.64], R117 ;  /* 0x000000754800d986 */ /* 0x0003e2000c101124 */
[----:B------:R-:W-:-:S13]  /*4d40*/  ISETP.LT.OR P5, PT, R3, 0x2, !P3 ;  /* 0x000000020300780c */ /* 0x000fda0005fa1670 */
[----:B------:R-:W-:Y:S01]  /*4d50*/  @!P5 IADD3 R104, P6, R8, R97, RZ ;  /* 0x000000610868d210 */ /* 0x000fe20007fde0ff */
[----:B------:R-:W-:-:S04]  /*4d60*/  @!P5 IMAD R75, R75, R90, RZ ;  /* 0x0000005a4b4bd224 */ /* 0x000fc800078e02ff */
[----:B------:R-:W-:-:S05]  /*4d70*/  @!P5 IMAD.X R105, R9, 0x1, R94, P6 ;  /* 0x000000010969d824 */ /* 0x000fca00030e065e */
[----:B------:R2:W-:Y:S01]  /*4d80*/  @!P5 STG.E.U8 desc[UR36][R104.64+0x1], R75 ;  /* 0x0000014b6800d986 */ /* 0x0005e2000c101124 */
[----:B------:R-:W-:-:S13]  /*4d90*/  ISETP.LT.OR P5, PT, R3, 0x9, !P4 ;  /* 0x000000090300780c */ /* 0x000fda00067a1670 */
[----:B0-----:R-:W-:-:S05]  /*4da0*/  @!P5 IMAD R7, R76, R90, RZ ;  /* 0x0000005a4c07d224 */ /* 0x001fca00078e02ff */
[----:B------:R0:W-:Y:S01]  /*4db0*/  @!P5 STG.E.U8 desc[UR36][R8.64+0x8], R7 ;  /* 0x000008070800d986 */ /* 0x0001e2000c101124 */
[----:B------:R-:W-:-:S13]  /*4dc0*/  ISETP.LT.OR P5, PT, R3, 0xa, !P4 ;  /* 0x0000000a0300780c */ /* 0x000fda00067a1670 */
[----:B------:R-:W-:-:S05]  /*4dd0*/  @!P5 IMAD R77, R77, R90, RZ ;  /* 0x0000005a4d4dd224 */ /* 0x000fca00078e02ff */
[----:B------:R-:W-:Y:S01]  /*4de0*/  @!P5 STG.E.U8 desc[UR36][R8.64+0x9], R77 ;  /* 0x0000094d0800d986 */ /* 0x000fe2000c101124 */
[----:B------:R-:W-:-:S13]  /*4df0*/  ISETP.LT.OR P5, PT, R3, 0x9, !P3 ;  /* 0x000000090300780c */ /* 0x000fda0005fa1670 */
[----:B-1----:R-:W-:Y:S01]  /*4e00*/  @!P5 IADD3 R72, P6, R8, R97, RZ ;  /* 0x000000610848d210 */ /* 0x002fe20007fde0ff */
[----:B------:R-:W-:-:S04]  /*4e10*/  @!P5 IMAD R115, R78, R90, RZ ;  /* 0x0000005a4e73d224 */ /* 0x000fc800078e02ff */
[----:B------:R-:W-:-:S05]  /*4e20*/  @!P5 IMAD.X R73, R9, 0x1, R94, P6 ;  /* 0x000000010949d824 */ /* 0x000fca00030e065e */
[----:B------:R1:W-:Y:S01]  /*4e30*/  @!P5 STG.E.U8 desc[UR36][R72.64+0x8], R115 ;  /* 0x000008734800d986 */ /* 0x0003e2000c101124 */
[----:B------:R-:W-:-:S13]  /*4e40*/  ISETP.LT.OR P5, PT, R3, 0xa, !P3 ;  /* 0x0000000a0300780c */ /* 0x000fda0005fa1670 */
[----:B------:R-:W-:Y:S01]  /*4e50*/  @!P5 IADD3 R74, P6, R8, R97, RZ ;  /* 0x00000061084ad210 */ /* 0x000fe20007fde0ff */
[----:B------:R-:W-:-:S04]  /*4e60*/  @!P5 IMAD R79, R79, R90, RZ ;  /* 0x0000005a4f4fd224 */ /* 0x000fc800078e02ff */
[----:B--2---:R-:W-:-:S05]  /*4e70*/  @!P5 IMAD.X R75, R9, 0x1, R94, P6 ;  /* 0x00000001094bd824 */ /* 0x004fca00030e065e */
        /* <DEDUP_REMOVED lines=13> */
[----:B--2---:R-:W-:Y:S01]  /*4f50*/  @!P5 IADD3 R74, P6, R8, R97, RZ ;  /* 0x00000061084ad210 */ /* 0x004fe20007fde0ff */
[----:B------:R-:W-:-:S04]  /*4f60*/  @!P5 IMAD R83, R83, R90, RZ ;  /* 0x0000005a5353d224 */ /* 0x000fc800078e02ff */
[----:B------:R-:W-:Y:S01]  /*4f70*/  @!P5 IMAD.X R75, R9, 0x1, R94, P6 ;  /* 0x00000001094bd824 */ /* 0x000fe200030e065e */
[C---:B------:R-:W-:Y:S02]  /*4f80*/  ISETP.LT.OR P6, PT, R3.reuse, 0x1, !P1 ;  /* 0x000000010300780c */ /* 0x040fe40004fc1670 */
[C---:B------:R-:W-:Y:S02]  /*4f90*/  ISETP.LT.OR P1, PT, R3.reuse, 0x9, !P1 ;  /* 0x000000090300780c */ /* 0x040fe40004f21670 */
[----:B------:R2:W-:Y:S01]  /*4fa0*/  @!P5 STG.E.U8 desc[UR36][R74.64+0x11], R83 ;  /* 0x000011534a00d986 */ /* 0x0005e2000c101124 */
[C---:B------:R-:W-:Y:S02]  /*4fb0*/  ISETP.LT.OR P5, PT, R3.reuse, 0x19, !P4 ;  /* 0x000000190300780c */ /* 0x040fe400067a1670 */
[----:B------:R-:W-:-:S11]  /*4fc0*/  ISETP.LT.OR P4, PT, R3, 0x1a, !P4 ;  /* 0x0000001a0300780c */ /* 0x000fd60006781670 */
[-C--:B0-----:R-:W-:Y:S02]  /*4fd0*/  @!P5 IMAD R7, R84, R90.reuse, RZ ;  /* 0x0000005a5407d224 */ /* 0x081fe400078e02ff */
[----:B------:R-:W-:-:S03]  /*4fe0*/  @!P4 IMAD R85, R85, R90, RZ ;  /* 0x0000005a5555c224 */ /* 0x000fc600078e02ff */
[----:B------:R-:W-:Y:S04]  /*4ff0*/  @!P5 STG.E.U8 desc[UR36][R8.64+0x18], R7 ;  /* 0x000018070800d986 */ /* 0x000fe8000c101124 */
[----:B------:R-:W-:Y:S01]  /*5000*/  @!P4 STG.E.U8 desc[UR36][R8.64+0x19], R85 ;  /* 0x000019550800c986 */ /* 0x000fe2000c101124 */
[C---:B------:R-:W-:Y:S02]  /*5010*/  ISETP.LT.OR P4, PT, R3.reuse, 0x19, !P3 ;  /* 0x000000190300780c */ /* 0x040fe40005f81670 */
[----:B------:R-:W-:-:S11]  /*5020*/  ISETP.LT.OR P3, PT, R3, 0x1a, !P3 ;  /* 0x0000001a0300780c */ /* 0x000fd60005f61670 */
[----:B------:R-:W-:Y:S01]  /*5030*/  @!P4 IADD3 R76, P5, R8, R97, RZ ;  /* 0x00000061084cc210 */ /* 0x000fe20007fbe0ff */
[-C--:B------:R-:W-:Y:S02]  /*5040*/  @!P4 IMAD R79, R86, R90.reuse, RZ ;  /* 0x0000005a564fc224 */ /* 0x080fe400078e02ff */
[----:B------:R-:W-:Y:S02]  /*5050*/  @!P3 IMAD R87, R87, R90, RZ ;  /* 0x0000005a5757b224 */ /* 0x000fe400078e02ff */
[----:B-1----:R-:W-:Y:S01]  /*5060*/  @!P4 IMAD.X R77, R9, 0x1, R94, P5 ;  /* 0x00000001094dc824 */ /* 0x002fe200028e065e */
[----:B------:R-:W-:-:S04]  /*5070*/  ISETP.NE.AND P5, PT, R121, RZ, PT ;  /* 0x000000ff7900720c */ /* 0x000fc80003fa5270 */
[----:B------:R0:W-:Y:S01]  /*5080*/  @!P4 STG.E.U8 desc[UR36][R76.64+0x18], R79 ;  /* 0x0000184f4c00c986 */ /* 0x0001e2000c101124 */
[----:B--2---:R-:W-:-:S05]  /*5090*/  @!P3 IADD3 R74, P4, R8, R97, RZ ;  /* 0x00000061084ab210 */ /* 0x004fca0007f9e0ff */
[----:B------:R-:W-:-:S05]  /*50a0*/  @!P3 IMAD.X R75, R9, 0x1, R94, P4 ;  /* 0x00000001094bb824 */ /* 0x000fca00020e065e */
[----:B------:R1:W-:Y:S01]  /*50b0*/  @!P3 STG.E.U8 desc[UR36][R74.64+0x19], R87 ;  /* 0x000019574a00b986 */ /* 0x0003e2000c101124 */
[----:B------:R-:W-:Y:S01]  /*50c0*/  IADD3 R72, P3, R8, R96, RZ ;  /* 0x0000006008487210 */ /* 0x000fe20007f7e0ff */
[----:B0-----:R-:W-:-:S04]  /*50d0*/  @!P6 IMAD R79, R58, R90, RZ ;  /* 0x0000005a3a4fe224 */ /* 0x001fc800078e02ff */
[----:B------:R-:W-:Y:S01]  /*50e0*/  IMAD.X R73, R9, 0x1, R93, P3 ;  /* 0x0000000109497824 */ /* 0x000fe200018e065d */
[----:B------:R-:W-:-:S04]  /*50f0*/  ISETP.GE.AND P3, PT, R6, 0x81, PT ;  /* 0x000000810600780c */ /* 0x000fc80003f66270 */
[----:B------:R-:W-:Y:S01]  /*5100*/  ISETP.LT.OR P4, PT, R3, 0x1, !P3 ;  /* 0x000000010300780c */ /* 0x000fe20005f81670 */
[----:B-1----:R-:W-:-:S12]  /*5110*/  @!P2 IMAD R75, R59, R90, RZ ;  /* 0x0000005a3b4ba224 */ /* 0x002fd800078e02ff */
[----:B------:R-:W-:-:S05]  /*5120*/  @!P4 IMAD R7, R56, R90, RZ ;  /* 0x0000005a3807c224 */ /* 0x000fca00078e02ff */
[----:B------:R-:W-:Y:S01]  /*5130*/  @!P4 STG.E.U8 desc[UR36][R72.64], R7 ;  /* 0x000000074800c986 */ /* 0x000fe2000c101124 */
[----:B------:R-:W-:-:S13]  /*5140*/  ISETP.LT.OR P4, PT, R3, 0x2, !P3 ;  /* 0x000000020300780c */ /* 0x000fda0005f81670 */
[----:B------:R-:W-:-:S05]  /*5150*/  @!P4 IMAD R77, R57, R90, RZ ;  /* 0x0000005a394dc224 */ /* 0x000fca00078e02ff */
[----:B------:R0:W-:Y:S01]  /*5160*/  @!P4 STG.E.U8 desc[UR36][R72.64+0x1], R77 ;  /* 0x0000014d4800c986 */ /* 0x0001e2000c101124 */
[----:B------:R-:W-:-:S03]  /*5170*/  @!P2 IADD3 R56, P4, R114, R97, RZ ;  /* 0x000000617238a210 */ /* 0x000fc60007f9e0ff */
[----:B------:R-:W-:Y:S01]  /*5180*/  @!P6 STG.E.U8 desc[UR36][R102.64], R79 ;  /* 0x0000004f6600e986 */ /* 0x000fe2000c101124 */
[----:B------:R-:W-:Y:S01]  /*5190*/  ISETP.NE.AND P6, PT, R122, RZ, PT ;  /* 0x000000ff7a00720c */ /* 0x000fe20003fc5270 */
[----:B------:R-:W-:Y:S01]  /*51a0*/  @!P2 IMAD.X R57, R119, 0x1, R94, P4 ;  /* 0x000000017739a824 */ /* 0x000fe200020e065e */
[----:B------:R-:W-:-:S04]  /*51b0*/  ISETP.NE.AND P4, PT, R120, RZ, PT ;  /* 0x000000ff7800720c */ /* 0x000fc80003f85270 */
[----:B------:R1:W-:Y:S01]  /*51c0*/  @!P2 STG.E.U8 desc[UR36][R56.64], R75 ;  /* 0x0000004b3800a986 */ /* 0x0003e2000c101124 */
[----:B------:R-:W-:Y:S01]  /*51d0*/  ISETP.LT.OR P2, PT, R3, 0x9, !P3 ;  /* 0x000000090300780c */ /* 0x000fe20005f41670 */
[----:B0-----:R-:W-:-:S05]  /*51e0*/  @!P1 IMAD R77, R62, R90, RZ ;  /* 0x0000005a3e4d9224 */ /* 0x001fca00078e02ff */
[-C--:B------:R-:W-:Y:S02]  /*51f0*/  @!P6 IMAD R71, R71, R90.reuse, RZ ;  /* 0x0000005a4747e224 */ /* 0x080fe400078e02ff */
[----:B------:R-:W-:-:S05]  /*5200*/  @!P4 IMAD R67, R67, R90, RZ ;  /* 0x0000005a4343c224 */ /* 0x000fca00078e02ff */
[----:B------:R-:W-:-:S05]  /*5210*/  @!P2 IMAD R7, R60, R90, RZ ;  /* 0x0000005a3c07a224 */ /* 0x000fca00078e02ff */
[----:B------:R0:W-:Y:S01]  /*5220*/  @!P2 STG.E.U8 desc[UR36][R72.64+0x8], R7 ;  /* 0x000008074800a986 */ /* 0x0001e2000c101124 */
[----:B------:R-:W-:-:S13]  /*5230*/  ISETP.LT.OR P2, PT, R3, 0xa, !P3 ;  /* 0x0000000a0300780c */ /* 0x000fda0005f41670 */
[----:B------:R-:W-:-:S05]  /*5240*/  @!P2 IMAD R61, R61, R90, RZ ;  /* 0x0000005a3d3da224 */ /* 0x000fca00078e02ff */
[----:B------:R-:W-:Y:S01]  /*5250*/  @!P2 STG.E.U8 desc[UR36][R72.64+0x9], R61 ;  /* 0x0000093d4800a986 */ /* 0x000fe2000c101124 */
[----:B------:R-:W-:-:S05]  /*5260*/  @!P1 IADD3 R58, P2, R97, R72, RZ ;  /* 0x00000048613a9210 */ /* 0x000fca0007f5e0ff */
[----:B------:R-:W-:Y:S01]  /*5270*/  @!P1 IMAD.X R59, R94, 0x1, R73, P2 ;  /* 0x000000015e3b9824 */ /* 0x000fe200010e0649 */
[----:B------:R-:W-:-:S04]  /*5280*/  ISETP.NE.AND P2, PT, R118, RZ, PT ;  /* 0x000000ff7600720c */ /* 0x000fc80003f45270 */
[----:B------:R-:W-:Y:S01]  /*5290*/  @!P1 STG.E.U8 desc[UR36][R58.64+0x8], R77 ;  /* 0x0000084d3a009986 */ /* 0x000fe2000c101124 */
[----:B------:R-:W-:-:S08]  /*52a0*/  ISETP.NE.AND P1, PT, R116, RZ, PT ;  /* 0x000000ff7400720c */ /* 0x000fd00003f25270 */
[----:B-1----:R-:W-:-:S05]  /*52b0*/  @!P2 IMAD R57, R66, R90, RZ ;  /* 0x0000005a4239a224 */ /* 0x002fca00078e02ff */
[----:B------:R-:W-:-:S05]  /*52c0*/  @!P1 IMAD R63, R63, R90, RZ ;  /* 0x0000005a3f3f9224 */ /* 0x000fca00078e02ff */
[----:B------:R-:W-:Y:S01]  /*52d0*/  @!P1 STG.E.U8 desc[UR36][R106.64+0x9], R63 ;  /* 0x0000093f6a009986 */ /* 0x000fe2000c101124 */
[----:B------:R-:W-:-:S13]  /*52e0*/  ISETP.LT.OR P1, PT, R3, 0x11, !P3 ;  /* 0x000000110300780c */ /* 0x000fda0005f21670 */
[----:B0-----:R-:W-:-:S05]  /*52f0*/  @!P1 IMAD R7, R64, R90, RZ ;  /* 0x0000005a40079224 */ /* 0x001fca00078e02ff */
[----:B------:R0:W-:Y:S01]  /*5300*/  @!P1 STG.E.U8 desc[UR36][R72.64+0x10], R7 ;  /* 0x0000100748009986 */ /* 0x0001e2000c101124 */
[----:B------:R-:W-:Y:S01]  /*5310*/  ISETP.LT.OR P1, PT, R3, 0x12, !P3 ;  /* 0x000000120300780c */ /* 0x000fe20005f21670 */
[----:B0-----:R-:W-:-:S12]  /*5320*/  @!P5 IMAD R7, R70, R90, RZ ;  /* 0x0000005a4607d224 */ /* 0x001fd800078e02ff */
[----:B------:R-:W-:-:S05]  /*5330*/  @!P1 IMAD R65, R65, R90, RZ ;  /* 0x0000005a41419224 */ /* 0x000fca00078e02ff */
[----:B------:R-:W-:Y:S01]  /*5340*/  @!P1 STG.E.U8 desc[UR36][R72.64+0x11], R65 ;  /* 0x0000114148009986 */ /* 0x000fe2000c101124 */
[C---:B------:R-:W-:Y:S02]  /*5350*/  ISETP.LT.OR P1, PT, R3.reuse, 0x19, !P3 ;  /* 0x000000190300780c */ /* 0x040fe40005f21670 */
[----:B------:R-:W-:Y:S01]  /*5360*/  ISETP.LT.OR P3, PT, R3, 0x1a, !P3 ;  /* 0x0000001a0300780c */ /* 0x000fe20005f61670 */
[----:B------:R0:W-:Y:S04]  /*5370*/  @!P2 STG.E.U8 desc[UR36][R108.64+0x10], R57 ;  /* 0x000010396c00a986 */ /* 0x0001e8000c101124 */
[----:B------:R-:W-:Y:S06]  /*5380*/  @!P4 STG.E.U8 desc[UR36][R110.64+0x11], R67 ;  /* 0x000011436e00c986 */ /* 0x000fec000c101124 */
[----:B------:R-:W-:-:S02]  /*5390*/  @!P1 IMAD R59, R68, R90, RZ ;  /* 0x0000005a443b9224 */ /* 0x000fc400078e02ff */
[----:B------:R-:W-:-:S03]  /*53a0*/  @!P3 IMAD R69, R69, R90, RZ ;  /* 0x0000005a4545b224 */ /* 0x000fc600078e02ff */
[----:B------:R-:W-:Y:S01]  /*53b0*/  @!P1 STG.E.U8 desc[UR36][R72.64+0x18], R59 ;  /* 0x0000183b48009986 */ /* 0x000fe2000c101124 */
[----:B------:R-:W-:-:S03]  /*53c0*/  IADD3 R56, P1, R8, R98, RZ ;  /* 0x0000006208387210 */ /* 0x000fc60007f3e0ff */
[----:B------:R-:W-:Y:S02]  /*53d0*/  @!P3 STG.E.U8 desc[UR36][R72.64+0x19], R69 ;  /* 0x000019454800b986 */ /* 0x000fe4000c101124 */
[----:B0-----:R-:W-:Y:S01]  /*53e0*/  IMAD.X R57, R9, 0x1, R95, P1 ;  /* 0x0000000109397824 */ /* 0x001fe200008e065f */
[----:B------:R-:W-:Y:S01]  /*53f0*/  ISETP.GE.AND P1, PT, R6, 0x101, PT ;  /* 0x000001010600780c */ /* 0x000fe20003f26270 */
[----:B------:R0:W-:Y:S01]  /*5400*/  @!P5 STG.E.U8 desc[UR36][R112.64+0x18], R7 ;  /* 0x000018077000d986 */ /* 0x0001e2000c101124 */
[C---:B------:R-:W-:Y:S02]  /*5410*/  ISETP.LT.OR P5, PT, R3.reuse, 0x9, !P0 ;  /* 0x000000090300780c */ /* 0x040fe400047a1670 */
[C---:B------:R-:W-:Y:S01]  /*5420*/  ISETP.LT.OR P2, PT, R3.reuse, 0x1, !P1 ;  /* 0x000000010300780c */ /* 0x040fe20004f41670 */
[----:B------:R-:W-:Y:S01]  /*5430*/  @!P6 STG.E.U8 desc[UR36][R100.64+0x19], R71 ;  /* 0x000019476400e986 */ /* 0x000fe2000c101124 */
[----:B------:R-:W-:-:S11]  /*5440*/  ISETP.LT.OR P6, PT, R3, 0xa, !P0 ;  /* 0x0000000a0300780c */ /* 0x000fd600047c1670 */
[-C--:B------:R-:W-:Y:S02]  /*5450*/  @!P2 IMAD R61, R40, R90.reuse, RZ ;  /* 0x0000005a283da224 */ /* 0x080fe400078e02ff */
[----:B------:R-:W-:-:S03]  /*5460*/  @!P6 IMAD R47, R47, R90, RZ ;  /* 0x0000005a2f2fe224 */ /* 0x000fc600078e02ff */
[----:B------:R-:W-:Y:S01]  /*5470*/  @!P2 STG.E.U8 desc[UR36][R56.64], R61 ;  /* 0x0000003d3800a986 */ /* 0x000fe2000c101124 */
[----:B------:R-:W-:-:S13]  /*5480*/  ISETP.LT.OR P2, PT, R3, 0x2, !P1 ;  /* 0x000000020300780c */ /* 0x000fda0004f41670 */
[----:B------:R-:W-:-:S05]  /*5490*/  @!P2 IMAD R63, R41, R90, RZ ;  /* 0x0000005a293fa224 */ /* 0x000fca00078e02ff */
[----:B------:R-:W-:Y:S01]  /*54a0*/  @!P2 STG.E.U8 desc[UR36][R56.64+0x1], R63 ;  /* 0x0000013f3800a986 */ /* 0x000fe2000c101124 */
[----:B------:R-:W-:-:S13]  /*54b0*/  ISETP.LT.OR P2, PT, R3, 0x1, !P0 ;  /* 0x000000010300780c */ /* 0x000fda0004741670 */
[----:B------:R-:W-:Y:S01]  /*54c0*/  @!P2 IADD3 R40, P3, R56, R97, RZ ;  /* 0x000000613828a210 */ /* 0x000fe20007f7e0ff */
[----:B0-----:R-:W-:-:S04]  /*54d0*/  @!P2 IMAD R7, R42, R90, RZ ;  /* 0x0000005a2a07a224 */ /* 0x001fc800078e02ff */
[----:B------:R-:W-:-:S05]  /*54e0*/  @!P2 IMAD.X R41, R57, 0x1, R94, P3 ;  /* 0x000000013929a824 */ /* 0x000fca00018e065e */
[----:B------:R0:W-:Y:S01]  /*54f0*/  @!P2 STG.E.U8 desc[UR36][R40.64], R7 ;  /* 0x000000072800a986 */ /* 0x0001e2000c101124 */
[----:B------:R-:W-:Y:S01]  /*5500*/  ISETP.LT.OR P2, PT, R3, 0x2, !P0 ;  /* 0x000000020300780c */ /* 0x000fe20004741670 */
[----:B0-----:R-:W-:-:S12]  /*5510*/  @!P5 IMAD R7, R46, R90, RZ ;  /* 0x0000005a2e07d224 */ /* 0x001fd800078e02ff */
[----:B------:R-:W-:Y:S01]  /*5520*/  @!P2 IADD3 R58, P3, R97, R56, RZ ;  /* 0x00000038613aa210 */ /* 0x000fe20007f7e0ff */
[----:B------:R-:W-:-:S04]  /*5530*/  @!P2 IMAD R43, R43, R90, RZ ;  /* 0x0000005a2b2ba224 */ /* 0x000fc800078e02ff */
[----:B------:R-:W-:Y:S01]  /*5540*/  @!P2 IMAD.X R59, R94, 0x1, R57, P3 ;  /* 0x000000015e3ba824 */ /* 0x000fe200018e0639 */
[----:B------:R-:W-:-:S04]  /*5550*/  ISETP.LT.OR P3, PT, R3, 0x12, !P1 ;  /* 0x000000120300780c */ /* 0x000fc80004f61670 */
[----:B------:R0:W-:Y:S01]  /*5560*/  @!P2 STG.E.U8 desc[UR36][R58.64+0x1], R43 ;  /* 0x0000012b3a00a986 */ /* 0x0001e2000c101124 */
[----:B------:R-:W-:-:S08]  /*5570*/  ISETP.LT.OR P2, PT, R3, 0x9, !P1 ;  /* 0x000000090300780c */ /* 0x000fd00004f41670 */
[----:B------:R-:W-:Y:S02]  /*5580*/  @!P3 IMAD R49, R49, R90, RZ ;  /* 0x0000005a3131b224 */ /* 0x000fe400078e02ff */
[----:B0-----:R-:W-:-:S03]  /*5590*/  IMAD R43, R5, 0x180, RZ ;  /* 0x00000180052b7824 */ /* 0x001fc600078e02ff */
[----:B------:R-:W-:-:S05]  /*55a0*/  @!P2 IMAD R61, R44, R90, RZ ;  /* 0x0000005a2c3da224 */ /* 0x000fca00078e02ff */
[----:B------:R-:W-:Y:S01]  /*55b0*/  @!P2 STG.E.U8 desc[UR36][R56.64+0x8], R61 ;  /* 0x0000083d3800a986 */ /* 0x000fe2000c101124 */
[----:B------:R-:W-:-:S13]  /*55c0*/  ISETP.LT.OR P2, PT, R3, 0xa, !P1 ;  /* 0x0000000a0300780c */ /* 0x000fda0004f41670 */
[----:B------:R-:W-:-:S05]  /*55d0*/  @!P2 IMAD R45, R45, R90, RZ ;  /* 0x0000005a2d2da224 */ /* 0x000fca00078e02ff */
[----:B------:R-:W-:Y:S01]  /*55e0*/  @!P2 STG.E.U8 desc[UR36][R56.64+0x9], R45 ;  /* 0x0000092d3800a986 */ /* 0x000fe2000c101124 */
[----:B------:R-:W-:-:S03]  /*55f0*/  ISETP.LT.OR P2, PT, R3, 0x11, !P1 ;  /* 0x000000110300780c */ /* 0x000fc60004f41670 */
[----:B------:R0:W-:Y:S01]  /*5600*/  @!P5 STG.E.U8 desc[UR36][R14.64+0x8], R7 ;  /* 0x000008070e00d986 */ /* 0x0001e2000c101124 */
[----:B------:R-:W-:-:S03]  /*5610*/  ISETP.LT.OR P5, PT, R3, 0x11, !P0 ;  /* 0x000000110300780c */ /* 0x000fc600047a1670 */
[----:B------:R1:W-:Y:S01]  /*5620*/  @!P6 STG.E.U8 desc[UR36][R20.64+0x9], R47 ;  /* 0x0000092f1400e986 */ /* 0x0003e2000c101124 */
[----:B------:R-:W-:-:S03]  /*5630*/  ISETP.LT.OR P6, PT, R3, 0x12, !P0 ;  /* 0x000000120300780c */ /* 0x000fc600047c1670 */
[----:B------:R-:W-:Y:S01]  /*5640*/  @!P3 STG.E.U8 desc[UR36][R56.64+0x11], R49 ;  /* 0x000011313800b986 */ /* 0x000fe2000c101124 */
[C---:B------:R-:W-:Y:S01]  /*5650*/  ISETP.LT.OR P3, PT, R3.reuse, 0x19, !P1 ;  /* 0x000000190300780c */ /* 0x040fe20004f61670 */
[----:B------:R-:W-:Y:S01]  /*5660*/  @!P2 IMAD R41, R48, R90, RZ ;  /* 0x0000005a3029a224 */ /* 0x000fe200078e02ff */
[----:B------:R-:W-:-:S03]  /*5670*/  ISETP.LT.OR P1, PT, R3, 0x1a, !P1 ;  /* 0x0000001a0300780c */ /* 0x000fc60004f21670 */
[-C--:B0-----:R-:W-:Y:S01]  /*5680*/  @!P5 IMAD R7, R50, R90.reuse, RZ ;  /* 0x0000005a3207d224 */ /* 0x081fe200078e02ff */
[----:B------:R0:W-:Y:S01]  /*5690*/  @!P2 STG.E.U8 desc[UR36][R56.64+0x10], R41 ;  /* 0x000010293800a986 */ /* 0x0001e2000c101124 */
[----:B------:R-:W-:Y:S02]  /*56a0*/  ISETP.LT.OR P2, PT, R3, 0x19, !P0 ;  /* 0x000000190300780c */ /* 0x000fe40004741670 */
[-C--:B------:R-:W-:Y:S01]  /*56b0*/  @!P6 IMAD R51, R51, R90.reuse, RZ ;  /* 0x0000005a3333e224 */ /* 0x080fe200078e02ff */
[----:B------:R2:W-:Y:S01]  /*56c0*/  @!P5 STG.E.U8 desc[UR36][R10.64+0x10], R7 ;  /* 0x000010070a00d986 */ /* 0x0005e2000c101124 */
[----:B------:R-:W-:Y:S02]  /*56d0*/  ISETP.LT.OR P5, PT, R3, 0x1a, !P0 ;  /* 0x0000001a0300780c */ /* 0x000fe400047a1670 */
[-C--:B-1----:R-:W-:Y:S01]  /*56e0*/  @!P3 IMAD R21, R52, R90.reuse, RZ ;  /* 0x0000005a3415b224 */ /* 0x082fe200078e02ff */
[----:B------:R1:W-:Y:S01]  /*56f0*/  @!P6 STG.E.U8 desc[UR36][R12.64+0x11], R51 ;  /* 0x000011330c00e986 */ /* 0x0003e2000c101124 */
[----:B------:R-:W-:-:S03]  /*5700*/  @!P1 IMAD R53, R53, R90, RZ ;  /* 0x0000005a35359224 */ /* 0x000fc600078e02ff */
[----:B------:R-:W-:Y:S02]  /*5710*/  @!P3 STG.E.U8 desc[UR36][R56.64+0x18], R21 ;  /* 0x000018153800b986 */ /* 0x000fe4000c101124 */
[----:B------:R-:W-:Y:S01]  /*5720*/  @!P2 IADD3 R14, P0, P4, R97, R8, R98 ;  /* 0x00000008610ea210 */ /* 0x000fe20007c1e062 */
[-C--:B0-----:R-:W-:Y:S01]  /*5730*/  @!P2 IMAD R41, R54, R90.reuse, RZ ;  /* 0x0000005a3629a224 */ /* 0x081fe200078e02ff */
[----:B------:R-:W-:Y:S01]  /*5740*/  @!P1 STG.E.U8 desc[UR36][R56.64+0x19], R53 ;  /* 0x0000193538009986 */ /* 0x000fe2000c101124 */
[----:B--2---:R-:W-:Y:S01]  /*5750*/  IMAD.WIDE.U32 R10, R4, 0x180, R8 ;  /* 0x00000180040a7825 */ /* 0x004fe200078e0008 */
[----:B------:R-:W-:Y:S02]  /*5760*/  @!P2 IADD3.X R15, R94, R9, R95, P0, P4 ;  /* 0x000000095e0fa210 */ /* 0x000fe400007e845f */
[C---:B------:R-:W-:Y:S01]  /*5770*/  ISETP.GE.AND P0, PT, R6.reuse, 0x181, PT ;  /* 0x000001810600780c */ /* 0x040fe20003f06270 */
[----:B------:R-:W-:Y:S01]  /*5780*/  @!P5 IMAD R55, R55, R90, RZ ;  /* 0x0000005a3737d224 */ /* 0x000fe200078e02ff */
[----:B------:R-:W-:Y:S01]  /*5790*/  ISETP.GE.AND P4, PT, R6, 0x189, PT ;  /* 0x000001890600780c */ /* 0x000fe20003f86270 */
[----:B------:R0:W-:Y:S01]  /*57a0*/  @!P2 STG.E.U8 desc[UR36][R14.64+0x18], R41 ;  /* 0x000018290e00a986 */ /* 0x0001e2000c101124 */
[----:B------:R-:W-:Y:S01]  /*57b0*/  ISETP.LT.OR P3, PT, R3, 0x1, !P0 ;  /* 0x000000010300780c */ /* 0x000fe20004761670 */
[----:B------:R-:W-:Y:S01]  /*57c0*/  IMAD.IADD R5, R43, 0x1, R11 ;  /* 0x000000012b057824 */ /* 0x000fe200078e020b */
[----:B-1----:R-:W-:-:S04]  /*57d0*/  @!P5 IADD3 R12, P1, P2, R97, R8, R98 ;  /* 0x00000008610cd210 */ /* 0x002fc80007a3e062 */
[----:B------:R-:W-:Y:S02]  /*57e0*/  @!P5 IADD3.X R13, R94, R9, R95, P1, P2 ;  /* 0x000000095e0dd210 */ /* 0x000fe40000fe445f */
[C---:B------:R-:W-:Y:S02]  /*57f0*/  ISETP.LT.OR P1, PT, R3.reuse, 0x1, !P4 ;  /* 0x000000010300780c */ /* 0x040fe40006721670 */
[C---:B------:R-:W-:Y:S01]  /*5800*/  ISETP.LT.OR P2, PT, R3.reuse, 0x2, !P0 ;  /* 0x000000020300780c */ /* 0x040fe20004741670 */
[----:B------:R1:W-:Y:S01]  /*5810*/  @!P5 STG.E.U8 desc[UR36][R12.64+0x19], R55 ;  /* 0x000019370c00d986 */ /* 0x0003e2000c101124 */
[----:B------:R-:W-:Y:S01]  /*5820*/  ISETP.LT.OR P5, PT, R3, 0x2, !P4 ;  /* 0x000000020300780c */ /* 0x000fe200067a1670 */
[----:B------:R-:W-:Y:S02]  /*5830*/  @!P3 IMAD R9, R24, R90, RZ ;  /* 0x0000005a1809b224 */ /* 0x000fe400078e02ff */
[----:B------:R-:W-:-:S05]  /*5840*/  @!P3 IMAD.MOV.U32 R4, RZ, RZ, R10 ;  /* 0x000000ffff04b224 */ /* 0x000fca00078e000a */
[----:B------:R2:W-:Y:S01]  /*5850*/  @!P3 STG.E.U8 desc[UR36][R4.64], R9 ;  /* 0x000000090400b986 */ /* 0x0005e2000c101124 */
[----:B------:R-:W-:Y:S01]  /*5860*/  @!P1 IADD3 R6, P3, R97, R10, RZ ;  /* 0x0000000a61069210 */ /* 0x000fe20007f7e0ff */
[-C--:B0-----:R-:W-:Y:S02]  /*5870*/  @!P1 IMAD R15, R26, R90.reuse, RZ ;  /* 0x0000005a1a0f9224 */ /* 0x081fe400078e02ff */
[----:B------:R-:W-:Y:S02]  /*5880*/  @!P2 IMAD R25, R25, R90, RZ ;  /* 0x0000005a1919a224 */ /* 0x000fe400078e02ff */
[----:B------:R-:W-:Y:S02]  /*5890*/  @!P2 IMAD.MOV.U32 R8, RZ, RZ, R10 ;  /* 0x000000ffff08a224 */ /* 0x000fe400078e000a */
[----:B------:R-:W-:Y:S01]  /*58a0*/  @!P1 IMAD.X R7, R5, 0x1, R94, P3 ;  /* 0x0000000105079824 */ /* 0x000fe200018e065e */
[----:B-1----:R-:W-:Y:S01]  /*58b0*/  @!P5 IADD3 R12, P3, R97, R10, RZ ;  /* 0x0000000a610cd210 */ /* 0x002fe20007f7e0ff */
[----:B------:R-:W-:-:S02]  /*58c0*/  @!P5 IMAD R27, R27, R90, RZ ;  /* 0x0000005a1b1bd224 */ /* 0x000fc400078e02ff */
[----:B--2---:R-:W-:Y:S02]  /*58d0*/  @!P2 IMAD.MOV.U32 R9, RZ, RZ, R5 ;  /* 0x000000ffff09a224 */ /* 0x004fe400078e0005 */
[----:B------:R-:W-:Y:S01]  /*58e0*/  @!P5 IMAD.X R13, R5, 0x1, R94, P3 ;  /* 0x00000001050dd824 */ /* 0x000fe200018e065e */
[C---:B------:R-:W-:Y:S02]  /*58f0*/  ISETP.LT.OR P3, PT, R3.reuse, 0xa, !P0 ;  /* 0x0000000a0300780c */ /* 0x040fe40004761670 */
[----:B------:R-:W-:Y:S01]  /*5900*/  @!P2 STG.E.U8 desc[UR36][R8.64+0x1], R25 ;  /* 0x000001190800a986 */ /* 0x000fe2000c101124 */
[----:B------:R-:W-:-:S03]  /*5910*/  ISETP.LT.OR P2, PT, R3, 0x9, !P0 ;  /* 0x000000090300780c */ /* 0x000fc60004741670 */
[----:B------:R0:W-:Y:S01]  /*5920*/  @!P1 STG.E.U8 desc[UR36][R6.64], R15 ;  /* 0x0000000f06009986 */ /* 0x0001e2000c101124 */
[----:B------:R-:W-:-:S03]  /*5930*/  ISETP.LT.OR P1, PT, R3, 0x9, !P4 ;  /* 0x000000090300780c */ /* 0x000fc60006721670 */
[----:B------:R-:W-:Y:S01]  /*5940*/  @!P5 STG.E.U8 desc[UR36][R12.64+0x1], R27 ;  /* 0x0000011b0c00d986 */ /* 0x000fe2000c101124 */
[----:B------:R-:W-:Y:S02]  /*5950*/  ISETP.LT.OR P5, PT, R3, 0xa, !P4 ;  /* 0x0000000a0300780c */ /* 0x000fe400067a1670 */
[----:B------:R-:W-:-:S03]  /*5960*/  @!P3 IMAD R29, R29, R90, RZ ;  /* 0x0000005a1d1db224 */ /* 0x000fc600078e02ff */
[-C--:B------:R-:W-:Y:S02]  /*5970*/  @!P2 IMAD R11, R28, R90.reuse, RZ ;  /* 0x0000005a1c0ba224 */ /* 0x080fe400078e02ff */
[----:B------:R-:W-:Y:S02]  /*5980*/  @!P2 IMAD.MOV.U32 R4, RZ, RZ, R10 ;  /* 0x000000ffff04a224 */ /* 0x000fe400078e000a */
[----:B0-----:R-:W-:-:S03]  /*5990*/  @!P1 IMAD R15, R30, R90, RZ ;  /* 0x0000005a1e0f9224 */ /* 0x001fc600078e02ff */
[----:B------:R0:W-:Y:S01]  /*59a0*/  @!P2 STG.E.U8 desc[UR36][R4.64+0x8], R11 ;  /* 0x0000080b0400a986 */ /* 0x0001e2000c101124 */
[----:B------:R-:W-:Y:S01]  /*59b0*/  @!P1 IADD3 R6, P2, R97, R10, RZ ;  /* 0x0000000a61069210 */ /* 0x000fe20007f5e0ff */
[----:B------:R-:W-:-:S04]  /*59c0*/  @!P5 IMAD R31, R31, R90, RZ ;  /* 0x0000005a1f1fd224 */ /* 0x000fc800078e02ff */
[----:B------:R-:W-:Y:S01]  /*59d0*/  @!P1 IMAD.X R7, R5, 0x1, R94, P2 ;  /* 0x0000000105079824 */ /* 0x000fe200010e065e */
[----:B------:R-:W-:Y:S01]  /*59e0*/  ISETP.LT.OR P2, PT, R3, 0x11, !P0 ;  /* 0x000000110300780c */ /* 0x000fe20004741670 */
[----:B0-----:R-:W-:-:S05]  /*59f0*/  @!P3 IMAD.MOV.U32 R4, RZ, RZ, R10 ;  /* 0x000000ffff04b224 */ /* 0x001fca00078e000a */
[----:B------:R0:W-:Y:S01]  /*5a00*/  @!P3 STG.E.U8 desc[UR36][R4.64+0x9], R29 ;  /* 0x0000091d0400b986 */ /* 0x0001e2000c101124 */
[----:B------:R-:W-:-:S06]  /*5a10*/  @!P5 IADD3 R8, P3, R97, R10, RZ ;  /* 0x0000000a6108d210 */ /* 0x000fcc0007f7e0ff */
[----:B------:R-:W-:Y:S01]  /*5a20*/  @!P2 IMAD R11, R32, R90, RZ ;  /* 0x0000005a200ba224 */ /* 0x000fe200078e02ff */
[----:B------:R1:W-:Y:S01]  /*5a30*/  @!P1 STG.E.U8 desc[UR36][R6.64+0x8], R15 ;  /* 0x0000080f06009986 */ /* 0x0003e2000c101124 */
[----:B------:R-:W-:Y:S01]  /*5a40*/  ISETP.LT.OR P1, PT, R3, 0x12, !P0 ;  /* 0x000000120300780c */ /* 0x000fe20004721670 */
[----:B------:R-:W-:Y:S01]  /*5a50*/  @!P5 IMAD.X R9, R5, 0x1, R94, P3 ;  /* 0x000000010509d824 */ /* 0x000fe200018e065e */
[----:B------:R-:W-:-:S04]  /*5a60*/  ISETP.LT.OR P3, PT, R3, 0x11, !P4 ;  /* 0x000000110300780c */ /* 0x000fc80006761670 */
[----:B------:R-:W-:Y:S01]  /*5a70*/  @!P5 STG.E.U8 desc[UR36][R8.64+0x9], R31 ;  /* 0x0000091f0800d986 */ /* 0x000fe2000c101124 */
[----:B0-----:R-:W-:-:S05]  /*5a80*/  @!P2 IMAD.MOV.U32 R4, RZ, RZ, R10 ;  /* 0x000000ffff04a224 */ /* 0x001fca00078e000a */
[----:B------:R0:W-:Y:S01]  /*5a90*/  @!P2 STG.E.U8 desc[UR36][R4.64+0x10], R11 ;  /* 0x0000100b0400a986 */ /* 0x0001e2000c101124 */
[----:B------:R-:W-:Y:S01]  /*5aa0*/  ISETP.LT.OR P2, PT, R3, 0x12, !P4 ;  /* 0x000000120300780c */ /* 0x000fe20006741670 */
[----:B------:R-:W-:Y:S01]  /*5ab0*/  @!P1 IMAD R33, R33, R90, RZ ;  /* 0x0000005a21219224 */ /* 0x000fe200078e02ff */
[----:B-1----:R-:W-:Y:S01]  /*5ac0*/  @!P3 IADD3 R6, P5, R97, R10, RZ ;  /* 0x0000000a6106b210 */ /* 0x002fe20007fbe0ff */
[----:B------:R-:W-:-:S04]  /*5ad0*/  @!P3 IMAD R21, R34, R90, RZ ;  /* 0x0000005a2215b224 */ /* 0x000fc800078e02ff */
[----:B------:R-:W-:Y:S01]  /*5ae0*/  @!P3 IMAD.X R7, R5, 0x1, R94, P5 ;  /* 0x000000010507b824 */ /* 0x000fe200028e065e */
[C---:B------:R-:W-:Y:S02]  /*5af0*/  ISETP.LT.OR P5, PT, R3.reuse, 0x19, !P4 ;  /* 0x000000190300780c */ /* 0x040fe400067a1670 */
[----:B------:R-:W-:Y:S01]  /*5b00*/  ISETP.LT.OR P4, PT, R3, 0x1a, !P4 ;  /* 0x0000001a0300780c */ /* 0x000fe20006781670 */
[----:B0-----:R-:W-:Y:S02]  /*5b10*/  @!P1 IMAD.MOV.U32 R4, RZ, RZ, R10 ;  /* 0x000000ffff049224 */ /* 0x001fe400078e000a */
[----:B------:R-:W-:-:S03]  /*5b20*/  @!P2 IMAD R35, R35, R90, RZ ;  /* 0x0000005a2323a224 */ /* 0x000fc600078e02ff */
[----:B------:R0:W-:Y:S01]  /*5b30*/  @!P1 STG.E.U8 desc[UR36][R4.64+0x11], R33 ;  /* 0x0000112104009986 */ /* 0x0001e2000c101124 */
[C---:B------:R-:W-:Y:S02]  /*5b40*/  ISETP.LT.OR P1, PT, R3.reuse, 0x19, !P0 ;  /* 0x000000190300780c */ /* 0x040fe40004721670 */
[----:B------:R-:W-:Y:S01]  /*5b50*/  ISETP.LT.OR P0, PT, R3, 0x1a, !P0 ;  /* 0x0000001a0300780c */ /* 0x000fe20004701670 */
[----:B------:R1:W-:Y:S01]  /*5b60*/  @!P3 STG.E.U8 desc[UR36][R6.64+0x10], R21 ;  /* 0x000010150600b986 */ /* 0x0003e2000c101124 */
[----:B------:R-:W-:Y:S01]  /*5b70*/  @!P2 IADD3 R8, P3, R97, R10, RZ ;  /* 0x0000000a6108a210 */ /* 0x000fe20007f7e0ff */
[-C--:B------:R-:W-:Y:S02]  /*5b80*/  @!P5 IMAD R25, R38, R90.reuse, RZ ;  /* 0x0000005a2619d224 */ /* 0x080fe400078e02ff */
[----:B------:R-:W-:Y:S02]  /*5b90*/  @!P4 IMAD R39, R39, R90, RZ ;  /* 0x0000005a2727c224 */ /* 0x000fe400078e02ff */
[----:B------:R-:W-:Y:S01]  /*5ba0*/  @!P2 IMAD.X R9, R5, 0x1, R94, P3 ;  /* 0x000000010509a824 */ /* 0x000fe200018e065e */
[----:B------:R-:W-:-:S03]  /*5bb0*/  @!P5 IADD3 R12, P3, R97, R10, RZ ;  /* 0x0000000a610cd210 */ /* 0x000fc60007f7e0ff */
[----:B------:R-:W-:Y:S01]  /*5bc0*/  @!P1 IMAD R3, R36, R90, RZ ;  /* 0x0000005a24039224 */ /* 0x000fe200078e02ff */
[----:B------:R1:W-:Y:S01]  /*5bd0*/  @!P2 STG.E.U8 desc[UR36][R8.64+0x11], R35 ;  /* 0x000011230800a986 */ /* 0x0003e2000c101124 */
[----:B------:R-:W-:Y:S01]  /*5be0*/  @!P5 IMAD.X R13, R5, 0x1, R94, P3 ;  /* 0x00000001050dd824 */ /* 0x000fe200018e065e */
[----:B------:R-:W-:Y:S01]  /*5bf0*/  @!P4 IADD3 R14, P3, R97, R10, RZ ;  /* 0x0000000a610ec210 */ /* 0x000fe20007f7e0ff */
[----:B0-----:R-:W-:Y:S02]  /*5c00*/  @!P1 IMAD.MOV.U32 R4, RZ, RZ, R10 ;  /* 0x000000ffff049224 */ /* 0x001fe400078e000a */
[----:B------:R-:W-:Y:S02]  /*5c10*/  @!P0 IMAD R37, R37, R90, RZ ;  /* 0x0000005a25258224 */ /* 0x000fe400078e02ff */
[----:B------:R-:W-:Y:S01]  /*5c20*/  @!P0 IMAD.MOV.U32 R11, RZ, RZ, R5 ;  /* 0x000000ffff0b8224 */ /* 0x000fe200078e0005 */
[----:B------:R1:W-:Y:S01]  /*5c30*/  @!P1 STG.E.U8 desc[UR36][R4.64+0x18], R3 ;  /* 0x0000180304009986 */ /* 0x0003e2000c101124 */
[----:B------:R-:W-:-:S03]  /*5c40*/  @!P4 IMAD.X R15, R5, 0x1, R94, P3 ;  /* 0x00000001050fc824 */ /* 0x000fc600018e065e */
[----:B------:R1:W-:Y:S04]  /*5c50*/  @!P0 STG.E.U8 desc[UR36][R10.64+0x19], R37 ;  /* 0x000019250a008986 */ /* 0x0003e8000c101124 */
[----:B------:R1:W-:Y:S04]  /*5c60*/  @!P5 STG.E.U8 desc[UR36][R12.64+0x18], R25 ;  /* 0x000018190c00d986 */ /* 0x0003e8000c101124 */
[----:B------:R1:W-:Y:S02]  /*5c70*/  @!P4 STG.E.U8 desc[UR36][R14.64+0x19], R39 ;  /* 0x000019270e00c986 */ /* 0x0003e4000c101124 */
.L_x_75:
[----:B------:R-:W-:Y:S05]  /*5c80*/  BSYNC B0 ;  /* 0x0000000000007941 */ /* 0x000fea0003800000 */
.L_x_35:
[----:B------:R-:W-:Y:S01]  /*5c90*/  ULDC UR4, c[0x0][0xc] ;  /* 0x0000030000047ab9 */ /* 0x000fe20000000800 */
[----:B------:R-:W-:Y:S01]  /*5ca0*/  ULDC UR5, c[0x0][0x10] ;  /* 0x0000040000057ab9 */ /* 0x000fe20000000800 */
[----:B-1----:R-:W1:Y:S01]  /*5cb0*/  LDC R3, c[0x0][0x14] ;  /* 0x00000500ff037b82 */ /* 0x002e620000000800 */
[----:B------:R-:W-:Y:S01]  /*5cc0*/  UIMAD.WIDE.U32 UR4, UR4, UR5, URZ ;  /* 0x00000005040472a5 */ /* 0x000fe2000f8e003f */
[----:B------:R-:W-:Y:S02]  /*5cd0*/  IMAD.MOV.U32 R100, RZ, RZ, -0x1 ;  /* 0xffffffffff647424 */ /* 0x000fe400078e00ff */
[----:B------:R-:W-:-:S03]  /*5ce0*/  IMAD.MOV.U32 R102, RZ, RZ, -0x1 ;  /* 0xffffffffff667424 */ /* 0x000fc600078e00ff */
[----:B-1----:R-:W-:-:S04]  /*5cf0*/  IMAD.WIDE.U32 R16, R3, UR4, R16 ;  /* 0x0000000403107c25 */ /* 0x002fc8000f8e0010 */
[----:B------:R-:W-:Y:S01]  /*5d00*/  IMAD R3, R3, UR5, RZ ;  /* 0x0000000503037c24 */ /* 0x000fe2000f8e02ff */
[----:B------:R-:W-:Y:S02]  /*5d10*/  ULDC.64 UR4, c[0x0][0x650] ;  /* 0x0001940000047ab9 */ /* 0x000fe40000000a00 */
[----:B------:R-:W-:Y:S01]  /*5d20*/  ISETP.GE.U32.AND P0, PT, R16, UR4, PT ;  /* 0x0000000410007c0c */ /* 0x000fe2000bf06070 */
[--C-:B------:R-:W-:Y:S01]  /*5d30*/  IMAD.IADD R17, R17, 0x1, R3.reuse ;  /* 0x0000000111117824 */ /* 0x100fe200078e0203 */
[----:B------:R-:W-:-:S04]  /*5d40*/  PRMT R3, RZ, 0x7610, R3 ;  /* 0x00007610ff037816 */ /* 0x000fc80000000003 */
[----:B------:R-:W-:-:S13]  /*5d50*/  ISETP.GE.U32.AND.EX P0, PT, R17, UR5, PT, P0 ;  /* 0x0000000511007c0c */ /* 0x000fda000bf06100 */
[----:B------:R-:W-:Y:S05]  /*5d60*/  @P0 BRA `(.L_x_76) ;  /* 0x0000000400640947 */ /* 0x000fea0003800000 */
[----:B------:R-:W1:Y:S01]  /*5d70*/  S2R R12, SR_CTAID.X ;  /* 0x00000000000c7919 */ /* 0x000e620000002500 */
[----:B------:R-:W3:Y:S01]  /*5d80*/  LDC.64 R10, c[0x0][0x628] ;  /* 0x00018a00ff0a7b82 */ /* 0x000ee20000000a00 */
[----:B------:R-:W-:Y:S01]  /*5d90*/  ULDC UR4, c[0x0][0x150] ;  /* 0x0000540000047ab9 */ /* 0x000fe20000000800 */
[----:B------:R-:W-:Y:S01]  /*5da0*/  IMAD.MOV.U32 R8, RZ, RZ, R16 ;  /* 0x000000ffff087224 */ /* 0x000fe200078e0010 */
[----:B------:R-:W4:Y:S01]  /*5db0*/  S2R R24, SR_CTAID.Y ;  /* 0x0000000000187919 */ /* 0x000f220000002600 */
[----:B------:R-:W-:-:S04]  /*5dc0*/  IMAD.MOV.U32 R9, RZ, RZ, R17 ;  /* 0x000000ffff097224 */ /* 0x000fc800078e0011 */
[----:B------:R-:W0:Y:S08]  /*5dd0*/  LDC R21, c[0x0][0x144] ;  /* 0x00005100ff157b82 */ /* 0x000e300000000800 */
[----:B------:R-:W0:Y:S08]  /*5de0*/  LDC R0, c[0x0][0x630] ;  /* 0x00018c00ff007b82 */ /* 0x000e300000000800 */
[----:B------:R-:W0:Y:S01]  /*5df0*/  LDC.64 R14, c[0x0][0x620] ;  /* 0x00018800ff0e7b82 */ /* 0x000e220000000a00 */
[----:B---3--:R-:W-:-:S04]  /*5e00*/  ISETP.NE.U32.AND P0, PT, R10, RZ, PT ;  /* 0x000000ff0a00720c */ /* 0x008fc80003f05070 */
[----:B------:R-:W-:Y:S02]  /*5e10*/  ISETP.NE.AND.EX P0, PT, R11, RZ, PT, P0 ;  /* 0x000000ff0b00720c */ /* 0x000fe40003f05300 */
[----:B-1----:R-:W-:-:S05]  /*5e20*/  I2FP.F32.U32 R3, R12 ;  /* 0x0000000c00037245 */ /* 0x002fca0000201000 */
[----:B------:R-:W-:-:S04]  /*5e30*/  FMUL R3, R3, UR4 ;  /* 0x0000000403037c20 */ /* 0x000fc80008400000 */
[----:B------:R1:W3:Y:S02]  /*5e40*/  F2I.U32.TRUNC.NTZ R20, R3 ;  /* 0x0000000300147305 */ /* 0x0002e4000020f000 */
[----:B----4-:R-:W-:Y:S05]  /*5e50*/  @!P0 BRA `(.L_x_77) ;  /* 0x0000000000288947 */ /* 0x010fea0003800000 */
[----:B-1----:R-:W1:Y:S02]  /*5e60*/  LDC R3, c[0x0][0x634] ;  /* 0x00018d00ff037b82 */ /* 0x002e640000000800 */
[----:B-1----:R-:W-:-:S05]  /*5e70*/  IADD3 R3, P0, R16, R3, RZ ;  /* 0x0000000310037210 */ /* 0x002fca0007f1e0ff */
[----:B------:R-:W-:-:S04]  /*5e80*/  IMAD.X R13, RZ, RZ, R17, P0 ;  /* 0x000000ffff0d7224 */ /* 0x000fc800000e0611 */
[----:B------:R-:W-:-:S04]  /*5e90*/  IMAD.WIDE.U32 R4, R13, R10, RZ ;  /* 0x0000000a0d047225 */ /* 0x000fc800078e00ff */
[----:B--2---:R-:W-:-:S04]  /*5ea0*/  IMAD.WIDE.U32 R6, P0, R3, R11, R4 ;  /* 0x0000000b03067225 */ /* 0x004fc80007800004 */
[----:B------:R-:W-:-:S04]  /*5eb0*/  IMAD.WIDE.U32 R4, R3, R10, RZ ;  /* 0x0000000a03047225 */ /* 0x000fc800078e00ff */
[----:B------:R-:W-:Y:S01]  /*5ec0*/  IMAD.X R9, RZ, RZ, RZ, P0 ;  /* 0x000000ffff097224 */ /* 0x000fe200000e06ff */
[----:B------:R-:W-:Y:S01]  /*5ed0*/  IADD3 RZ, P0, R5, R6, RZ ;  /* 0x0000000605ff7210 */ /* 0x000fe20007f1e0ff */
[----:B------:R-:W-:-:S04]  /*5ee0*/  IMAD.MOV.U32 R8, RZ, RZ, R7 ;  /* 0x000000ffff087224 */ /* 0x000fc800078e0007 */
[----:B------:R-:W-:-:S08]  /*5ef0*/  IMAD.WIDE.U32.X R8, R13, R11, R8, P0 ;  /* 0x0000000b0d087225 */ /* 0x000fd000000e0408 */
.L_x_77:
[----:B------:R-:W4:Y:S01]  /*5f00*/  LDC.64 R28, c[0x0][0x640] ;  /* 0x00019000ff1c7b82 */ /* 0x000f220000000a00 */
[-CC-:B0-----:R-:W-:Y:S01]  /*5f10*/  SHF.R.U64 R102, R8, R0.reuse, R9.reuse ;  /* 0x0000000008667219 */ /* 0x181fe20000001209 */
[----:B---3--:R-:W-:Y:S01]  /*5f20*/  IMAD.MOV R20, RZ, RZ, -R20 ;  /* 0x000000ffff147224 */ /* 0x008fe200078e0a14 */
[----:B------:R-:W-:Y:S01]  /*5f30*/  SHF.R.U32.HI R0, RZ, R0, R9 ;  /* 0x00000000ff007219 */ /* 0x000fe20000011609 */
[----:B------:R-:W-:Y:S01]  /*5f40*/  ULDC UR4, c[0x0][0x154] ;  /* 0x0000550000047ab9 */ /* 0x000fe20000000800 */
[----:B-1----:R-:W-:Y:S01]  /*5f50*/  IADD3 R3, P0, RZ, -R102, RZ ;  /* 0x80000066ff037210 */ /* 0x002fe20007f1e0ff */
[----:B------:R-:W-:Y:S02]  /*5f60*/  IMAD R21, R21, R20, R12 ;  /* 0x0000001415157224 */ /* 0x000fe400078e020c */
[----:B------:R-:W0:Y:S01]  /*5f70*/  LDC R6, c[0x0][0x618] ;  /* 0x00018600ff067b82 */ /* 0x000e220000000800 */
[----:B--2---:R-:W-:Y:S02]  /*5f80*/  IMAD.MOV.U32 R7, RZ, RZ, 0x1 ;  /* 0x00000001ff077424 */ /* 0x004fe400078e00ff */
[----:B------:R-:W-:-:S04]  /*5f90*/  IMAD.X R5, RZ, RZ, ~R0, P0 ;  /* 0x000000ffff057224 */ /* 0x000fc800000e0e00 */
[-C--:B------:R-:W-:Y:S01]  /*5fa0*/  IMAD R0, R5, R14.reuse, RZ ;  /* 0x0000000e05007224 */ /* 0x080fe200078e02ff */
[----:B------:R-:W1:Y:S01]  /*5fb0*/  LDC R8, c[0x0][0x608] ;  /* 0x00018200ff087b82 */ /* 0x000e620000000800 */
[----:B------:R-:W-:-:S04]  /*5fc0*/  IMAD.WIDE.U32 R4, R3, R14, R16 ;  /* 0x0000000e03047225 */ /* 0x000fc800078e0010 */
[----:B------:R-:W-:Y:S01]  /*5fd0*/  IMAD R3, R3, R15, R0 ;  /* 0x0000000f03037224 */ /* 0x000fe200078e0200 */
[----:B------:R-:W-:Y:S02]  /*5fe0*/  I2FP.F32.U32 R0, R24 ;  /* 0x0000001800007245 */ /* 0x000fe40000201000 */
[----:B------:R-:W2:Y:S01]  /*5ff0*/  LDC R26, c[0x0][0x658] ;  /* 0x00019600ff1a7b82 */ /* 0x000ea20000000800 */
[----:B------:R-:W-:Y:S01]  /*6000*/  IMAD.IADD R3, R5, 0x1, R3 ;  /* 0x0000000105037824 */ /* 0x000fe200078e0203 */
[----:B----4-:R-:W-:Y:S01]  /*6010*/  ISETP.NE.U32.AND P0, PT, R28, RZ, PT ;  /* 0x000000ff1c00720c */ /* 0x010fe20003f05070 */
[----:B------:R-:W-:Y:S01]  /*6020*/  FMUL R0, R0, UR4 ;  /* 0x0000000400007c20 */ /* 0x000fe20008400000 */
[----:B------:R-:W-:Y:S02]  /*6030*/  IMAD.MOV.U32 R5, RZ, RZ, -0x1 ;  /* 0xffffffffff057424 */ /* 0x000fe400078e00ff */
[----:B------:R-:W-:Y:S01]  /*6040*/  ISETP.NE.AND.EX P0, PT, R29, RZ, PT, P0 ;  /* 0x000000ff1d00720c */ /* 0x000fe20003f05300 */
[----:B------:R3:W4:Y:S01]  /*6050*/  F2I.U32.TRUNC.NTZ R13, R0 ;  /* 0x00000000000d7305 */ /* 0x000722000020f000 */
[----:B------:R-:W3:Y:S01]  /*6060*/  LDC R15, c[0x0][0x148] ;  /* 0x00005200ff0f7b82 */ /* 0x000ee20000000800 */
[----:B0-----:R-:W-:-:S02]  /*6070*/  SHF.R.U64 R12, R4, R6, R3 ;  /* 0x00000006040c7219 */ /* 0x001fc40000001203 */
[----:B------:R-:W-:-:S05]  /*6080*/  SHF.R.U32.HI R3, RZ, R6, R3 ;  /* 0x00000006ff037219 */ /* 0x000fca0000011603 */
[----:B------:R-:W0:Y:S01]  /*6090*/  LDC R20, c[0x0][0x600] ;  /* 0x00018000ff147b82 */ /* 0x000e220000000800 */
[-CC-:B-1----:R-:W-:Y:S02]  /*60a0*/  SHF.R.U64 R10, R12, R8.reuse, R3.reuse ;  /* 0x000000080c0a7219 */ /* 0x182fe40000001203 */
[----:B------:R-:W-:-:S05]  /*60b0*/  SHF.R.U32.HI R3, RZ, R8, R3 ;  /* 0x00000008ff037219 */ /* 0x000fca0000011603 */
[----:B------:R-:W1:Y:S01]  /*60c0*/  LDC R27, c[0x0][0x648] ;  /* 0x00019200ff1b7b82 */ /* 0x000e620000000800 */
[-C--:B--2---:R-:W-:Y:S02]  /*60d0*/  SHF.L.U32 R4, R5, R26.reuse, RZ ;  /* 0x0000001a05047219 */ /* 0x084fe400000006ff */
[-CC-:B------:R-:W-:Y:S02]  /*60e0*/  SHF.R.U64 R14, R10, R26.reuse, R3.reuse ;  /* 0x0000001a0a0e7219 */ /* 0x180fe40000001203 */
[----:B------:R-:W-:Y:S02]  /*60f0*/  SHF.R.U32.HI R5, RZ, R26, R3 ;  /* 0x0000001aff057219 */ /* 0x000fe40000011603 */
[----:B------:R-:W-:Y:S01]  /*6100*/  LOP3.LUT R25, RZ, R4, RZ, 0x33, !PT ;  /* 0x00000004ff197212 */ /* 0x000fe200078e33ff */
[----:B------:R-:W2:Y:S01]  /*6110*/  LDC R30, c[0x0][0x638] ;  /* 0x00018e00ff1e7b82 */ /* 0x000ea20000000800 */
[----:B------:R-:W-:Y:S01]  /*6120*/  SHF.L.U32 R26, R7, R26, RZ ;  /* 0x0000001a071a7219 */ /* 0x000fe200000006ff */
[----:B------:R-:W-:-:S06]  /*6130*/  IMAD.MOV.U32 R4, RZ, RZ, R14 ;  /* 0x000000ffff047224 */ /* 0x000fcc00078e000e */
[----:B------:R-:W0:Y:S01]  /*6140*/  LDC R31, c[0x0][0x610] ;  /* 0x00018400ff1f7b82 */ /* 0x000e220000000800 */
[----:B----4-:R-:W-:Y:S05]  /*6150*/  @!P0 BRA `(.L_x_78) ;  /* 0x0000000000288947 */ /* 0x010fea0003800000 */
        /* <DEDUP_REMOVED lines=10> */
.L_x_78:
[----:B------:R-:W-:Y:S01]  /*6200*/  ISETP.NE.AND P0, PT, R2, 0x1, PT ;  /* 0x000000010200780c */ /* 0x000fe20003f05270 */
[----:B0-----:R-:W-:Y:S01]  /*6210*/  VIADD R7, R20, 0xffffffff ;  /* 0xffffffff14077836 */ /* 0x001fe20000000000 */
[----:B-1-3--:R-:W-:Y:S01]  /*6220*/  SHF.R.U64 R0, R4, R27, R5 ;  /* 0x0000001b04007219 */ /* 0x00afe20000001205 */
[----:B------:R-:W-:Y:S01]  /*6230*/  IMAD.MOV R13, RZ, RZ, -R13 ;  /* 0x000000ffff0d7224 */ /* 0x000fe200078e0a0d */
[----:B------:R-:W-:Y:S01]  /*6240*/  LOP3.LUT R5, R10, R25, RZ, 0xc0, !PT ;  /* 0x000000190a057212 */ /* 0x000fe200078ec0ff */
[----:B------:R-:W-:Y:S01]  /*6250*/  IMAD.MOV.U32 R4, RZ, RZ, 0x1 ;  /* 0x00000001ff047424 */ /* 0x000fe200078e00ff */
[----:B------:R-:W-:Y:S01]  /*6260*/  LOP3.LUT R12, R12, R7, RZ, 0xc0, !PT ;  /* 0x000000070c0c7212 */ /* 0x000fe200078ec0ff */
[----:B------:R-:W-:Y:S02]  /*6270*/  IMAD.MOV R3, RZ, RZ, -R0 ;  /* 0x000000ffff037224 */ /* 0x000fe400078e0a00 */
[----:B------:R-:W-:Y:S02]  /*6280*/  IMAD R0, R26, R0, R5 ;  /* 0x000000001a007224 */ /* 0x000fe400078e0205 */
[----:B--2---:R-:W-:-:S02]  /*6290*/  IMAD R3, R3, R30, R14 ;  /* 0x0000001e03037224 */ /* 0x004fc400078e020e */
[----:B------:R-:W-:Y:S02]  /*62a0*/  @P0 IMAD R21, R15, R13, R24 ;  /* 0x0000000d0f150224 */ /* 0x000fe400078e0218 */
[----:B------:R-:W-:Y:S01]  /*62b0*/  IMAD R5, R3, R20, R12 ;  /* 0x0000001403057224 */ /* 0x000fe200078e020c */
[----:B------:R-:W-:Y:S01]  /*62c0*/  PRMT R3, R4, 0x7610, R3 ;  /* 0x0000761004037816 */ /* 0x000fe20000000003 */
[----:B------:R-:W-:-:S05]  /*62d0*/  IMAD R0, R0, R31, R21 ;  /* 0x0000001f00007224 */ /* 0x000fca00078e0215 */
[----:B------:R-:W-:Y:S02]  /*62e0*/  SEL R100, R5, R0, !P0 ;  /* 0x0000000005647207 */ /* 0x000fe40004000000 */
[----:B------:R-:W-:-:S07]  /*62f0*/  SEL R0, R0, R5, !P0 ;  /* 0x0000000500007207 */ /* 0x000fce0004000000 */
.L_x_76:
[----:B------:R-:W-:Y:S01]  /*6300*/  LOP3.LUT P0, RZ, R3, 0xff, RZ, 0xc0, !PT ;  /* 0x000000ff03ff7812 */ /* 0x000fe2000780c0ff */
[----:B------:R-:W-:-:S12]  /*6310*/  IMAD.MOV.U32 R101, RZ, RZ, R0 ;  /* 0x000000ffff657224 */ /* 0x000fd800078e0000 */
[----:B------:R-:W-:Y:S05]  /*6320*/  @P0 BRA `(.L_x_79) ;  /* 0xffffffb000580947 */ /* 0x000fea000383ffff */
[----:B------:R-:W-:Y:S05]  /*6330*/  EXIT ;  /* 0x000000000000794d */ /* 0x000fea0003800000 */
.L_x_8:
[----:B0-----:R-:W-:Y:S01]  /*6340*/  ULDC.64 UR4, c[0x0][0x650] ;  /* 0x0001940000047ab9 */ /* 0x001fe20000000a00 */
        /* <DEDUP_REMOVED lines=25> */
.L_x_81:
[----:B------:R-:W0:Y:S01]  /*64e0*/  LDC.64 R32, c[0x0][0x640] ;  /* 0x00019000ff207b82 */ /* 0x000e220000000a00 */
[-CC-:B------:R-:W-:Y:S01]  /*64f0*/  SHF.R.U64 R22, R14, R8.reuse, R15.reuse ;  /* 0x000000080e167219 */ /* 0x180fe2000000120f */
[----:B------:R-:W-:Y:S01]  /*6500*/  IMAD.MOV.U32 R25, RZ, RZ, 0x1 ;  /* 0x00000001ff197424 */ /* 0x000fe200078e00ff */
[----:B------:R-:W-:Y:S02]  /*6510*/  SHF.R.U32.HI R7, RZ, R8, R15 ;  /* 0x00000008ff077219 */ /* 0x000fe4000001160f */
[----:B------:R-:W-:-:S03]  /*6520*/  IADD3 R13, P0, RZ, -R22, RZ ;  /* 0x80000016ff0d7210 */ /* 0x000fc60007f1e0ff */
[----:B------:R-:W1:Y:S02]  /*6530*/  LDC R12, c[0x0][0x618] ;  /* 0x00018600ff0c7b82 */ /* 0x000e640000000800 */
[----:B------:R-:W-:Y:S02]  /*6540*/  IMAD.X R7, RZ, RZ, ~R7, P0 ;  /* 0x000000ffff077224 */ /* 0x000fe400000e0e07 */
[----:B------:R-:W-:-:S04]  /*6550*/  IMAD.WIDE.U32 R10, R13, R26, R16 ;  /* 0x0000001a0d0a7225 */ /* 0x000fc800078e0010 */
[----:B------:R-:W2:Y:S01]  /*6560*/  LDC R14, c[0x0][0x608] ;  /* 0x00018200ff0e7b82 */ /* 0x000ea20000000800 */
[----:B------:R-:W-:-:S04]  /*6570*/  IMAD R8, R7, R26, RZ ;  /* 0x0000001a07087224 */ /* 0x000fc800078e02ff */
[----:B------:R-:W-:-:S03]  /*6580*/  IMAD R7, R13, R27, R8 ;  /* 0x0000001b0d077224 */ /* 0x000fc600078e0208 */
[----:B------:R-:W3:Y:S01]  /*6590*/  LDC R30, c[0x0][0x658] ;  /* 0x00019600ff1e7b82 */ /* 0x000ee20000000800 */
[----:B------:R-:W-:Y:S01]  /*65a0*/  IMAD.IADD R7, R11, 0x1, R7 ;  /* 0x000000010b077824 */ /* 0x000fe200078e0207 */
[----:B0-----:R-:W-:Y:S01]  /*65b0*/  ISETP.NE.U32.AND P0, PT, R32, RZ, PT ;  /* 0x000000ff2000720c */ /* 0x001fe20003f05070 */
[----:B------:R-:W-:-:S03]  /*65c0*/  IMAD.MOV.U32 R11, RZ, RZ, -0x1 ;  /* 0xffffffffff0b7424 */ /* 0x000fc600078e00ff */
        /* <DEDUP_REMOVED lines=8> */
[-C--:B---3--:R-:W-:Y:S02]  /*6650*/  SHF.L.U32 R10, R11, R30.reuse, RZ ;  /* 0x0000001e0b0a7219 */ /* 0x088fe400000006ff */
[--C-:B------:R-:W-:Y:S02]  /*6660*/  SHF.R.U64 R28, R26, R30, R7.reuse ;  /* 0x0000001e1a1c7219 */ /* 0x100fe40000001207 */
[----:B------:R-:W-:Y:S02]  /*6670*/  LOP3.LUT R27, RZ, R10, RZ, 0x33, !PT ;  /* 0x0000000aff1b7212 */ /* 0x000fe400078e33ff */
[----:B------:R-:W-:Y:S01]  /*6680*/  SHF.R.U32.HI R11, RZ, R30, R7 ;  /* 0x0000001eff0b7219 */ /* 0x000fe20000011607 */
[----:B------:R-:W3:Y:S01]  /*6690*/  LDC R29, c[0x0][0x610] ;  /* 0x00018400ff1d7b82 */ /* 0x000ee20000000800 */
[----:B------:R-:W-:Y:S01]  /*66a0*/  IMAD.MOV.U32 R10, RZ, RZ, R28 ;  /* 0x000000ffff0a7224 */ /* 0x000fe200078e001c */
[----:B------:R-:W-:Y:S06]  /*66b0*/  @!P0 BRA `(.L_x_82) ;  /* 0x0000000000288947 */ /* 0x000fec0003800000 */
        /* <DEDUP_REMOVED lines=10> */
.L_x_82:
[----:B------:R-:W-:Y:S02]  /*6760*/  ISETP.NE.AND P0, PT, R2, 0x1, PT ;  /* 0x000000010200780c */ /* 0x000fe40003f05270 */
[----:B-1----:R-:W-:Y:S01]  /*6770*/  SHF.R.U64 R8, R10, R8, R11 ;  /* 0x000000080a087219 */ /* 0x002fe2000000120b */
[----:B0-----:R-:W-:Y:S01]  /*6780*/  VIADD R11, R21, 0xffffffff ;  /* 0xffffffff150b7836 */ /* 0x001fe20000000000 */
[----:B------:R-:W-:Y:S02]  /*6790*/  SHF.L.U32 R25, R25, R30, RZ ;  /* 0x0000001e19197219 */ /* 0x000fe400000006ff */
[----:B------:R-:W-:Y:S01]  /*67a0*/  LOP3.LUT R5, R26, R27, RZ, 0xc0, !PT ;  /* 0x0000001b1a057212 */ /* 0x000fe200078ec0ff */
[----:B------:R-:W-:-:S04]  /*67b0*/  IMAD.MOV R7, RZ, RZ, -R8 ;  /* 0x000000ffff077224 */ /* 0x000fc800078e0a08 */
[----:B------:R-:W-:Y:S02]  /*67c0*/  IMAD R5, R25, R8, R5 ;  /* 0x0000000819057224 */ /* 0x000fe400078e0205 */
[----:B------:R-:W-:Y:S01]  /*67d0*/  @P0 IMAD R6, R9, R24, R4 ;  /* 0x0000001809060224 */ /* 0x000fe200078e0204 */
[----:B------:R-:W-:Y:S01]  /*67e0*/  LOP3.LUT R9, R20, R11, RZ, 0xc0, !PT ;  /* 0x0000000b14097212 */ /* 0x000fe200078ec0ff */
[----:B--2---:R-:W-:Y:S02]  /*67f0*/  IMAD R4, R7, R23, R28 ;  /* 0x0000001707047224 */ /* 0x004fe400078e021c */
[----:B---3--:R-:W-:Y:S02]  /*6800*/  IMAD R6, R5, R29, R6 ;  /* 0x0000001d05067224 */ /* 0x008fe400078e0206 */
[----:B------:R-:W-:Y:S02]  /*6810*/  IMAD R5, R4, R21, R9 ;  /* 0x0000001504057224 */ /* 0x000fe400078e0209 */
[----:B------:R-:W-:-:S02]  /*6820*/  IMAD.MOV.U32 R8, RZ, RZ, 0x1 ;  /* 0x00000001ff087424 */ /* 0x000fc400078e00ff */
[----:B------:R-:W-:Y:S01]  /*6830*/  IMAD.MOV.U32 R7, RZ, RZ, R22 ;  /* 0x000000ffff077224 */ /* 0x000fe200078e0016 */
[----:B------:R-:W-:Y:S02]  /*6840*/  SEL R21, R5, R6, !P0 ;  /* 0x0000000605157207 */ /* 0x000fe40004000000 */
[----:B------:R-:W-:-:S07]  /*6850*/  SEL R20, R6, R5, !P0 ;  /* 0x0000000506147207 */ /* 0x000fce0004000000 */
.L_x_80:
[----:B------:R-:W-:-:S08]  /*6860*/  NOP ;  /* 0x0000000000007918 */ /* 0x000fd00000000000 */
[----:B------:R-:W0:-:S00]  /*6870*/  USETMAXREG.DEALLOC.CTAPOOL 0x28 ;  /* 0x00000028000079c8 */ /* 0x000e0000080e0500 */
[----:B0-----:R-:W-:-:S13]  /*6880*/  ISETP.NE.AND P0, PT, R3, RZ, PT ;  /* 0x000000ff0300720c */ /* 0x001fda0003f05270 */
[----:B------:R-:W-:Y:S05]  /*6890*/  @P0 EXIT ;  /* 0x000000000000094d */ /* 0x000fea0003800000 */
[----:B------:R-:W-:Y:S01]  /*68a0*/  LOP3.LUT P0, RZ, R8, 0xff, RZ, 0xc0, !PT ;  /* 0x000000ff08ff7812 */ /* 0x000fe2000780c0ff */
[----:B------:R-:W-:Y:S02]  /*68b0*/  IMAD.MOV.U32 R3, RZ, RZ, 0x1 ;  /* 0x00000001ff037424 */ /* 0x000fe400078e00ff */
[----:B------:R-:W-:-:S10]  /*68c0*/  IMAD.MOV.U32 R8, RZ, RZ, RZ ;  /* 0x000000ffff087224 */ /* 0x000fd400078e00ff */
[----:B------:R-:W-:Y:S05]  /*68d0*/  @!P0 BRA `(.L_x_83) ;  /* 0x0000000c00488947 */ /* 0x000fea0003800000 */
[----:B------:R-:W0:Y:S01]  /*68e0*/  LDC R3, c[0x0][0x28c] ;  /* 0x0000a300ff037b82 */ /* 0x000e220000000800 */
[----:B------:R-:W1:Y:S01]  /*68f0*/  S2R R12, SR_CgaCtaId ;  /* 0x00000000000c7919 */ /* 0x000e620000008800 */
[----:B------:R-:W-:Y:S01]  /*6900*/  ULDC UR5, c[0x0][0x658] ;  /* 0x0001960000057ab9 */ /* 0x000fe20000000800 */
[----:B------:R-:W-:Y:S01]  /*6910*/  UMOV UR7, 0xffffffff ;  /* 0xffffffff00077882 */ /* 0x000fe20000000000 */
[----:B------:R-:W-:Y:S01]  /*6920*/  ULDC UR6, c[0x0][0xc] ;  /* 0x0000030000067ab9 */ /* 0x000fe20000000800 */
[----:B------:R-:W-:Y:S01]  /*6930*/  USHF.L.U32 UR8, UR7, UR5, URZ ;  /* 0x0000000507087299 */ /* 0x000fe2000800063f */
[----:B------:R-:W-:Y:S01]  /*6940*/  BSSY B0, `(.L_x_83) ;  /* 0x00000cb000007945 */ /* 0x000fe20003800000 */
[----:B------:R-:W-:Y:S01]  /*6950*/  UMOV UR9, 0x1 ;  /* 0x0000000100097882 */ /* 0x000fe20000000000 */
[----:B------:R-:W-:Y:S01]  /*6960*/  ULDC UR7, c[0x0][0x10] ;  /* 0x0000040000077ab9 */ /* 0x000fe20000000800 */
[----:B------:R-:W-:Y:S01]  /*6970*/  USHF.L.U32 UR18, UR9, UR5, URZ ;  /* 0x0000000509127299 */ /* 0x000fe2000800063f */
[----:B------:R-:W-:Y:S01]  /*6980*/  IMAD.MOV.U32 R10, RZ, RZ, 0x1 ;  /* 0x00000001ff0a7424 */ /* 0x000fe200078e00ff */
[----:B------:R-:W-:Y:S01]  /*6990*/  UIMAD.WIDE.U32 UR6, UR6, UR7, URZ ;  /* 0x00000007060672a5 */ /* 0x000fe2000f8e003f */
[----:B------:R-:W-:Y:S01]  /*69a0*/  LOP3.LUT R9, R18, 0x2, RZ, 0xfc, !PT ;  /* 0x0000000212097812 */ /* 0x000fe200078efcff */
[----:B------:R-:W-:Y:S01]  /*69b0*/  ULDC UR5, c[0x0][0x14] ;  /* 0x0000050000057ab9 */ /* 0x000fe20000000800 */
[----:B------:R-:W-:Y:S01]  /*69c0*/  IMAD.MOV.U32 R8, RZ, RZ, RZ ;  /* 0x000000ffff087224 */ /* 0x000fe200078e00ff */
[----:B------:R-:W-:-:S02]  /*69d0*/  UIMAD.WIDE.U32 UR22, UR6, UR5, URZ ;  /* 0x00000005061672a5 */ /* 0x000fc4000f8e003f */
[----:B------:R-:W-:Y:S01]  /*69e0*/  UIMAD UR13, UR7, UR5, URZ ;  /* 0x00000005070d72a4 */ /* 0x000fe2000f8e023f */
[----:B------:R-:W-:Y:S01]  /*69f0*/  ULDC UR4, c[0x0][0x600] ;  /* 0x0001800000047ab9 */ /* 0x000fe20000000800 */
[----:B------:R-:W-:Y:S02]  /*6a00*/  ULOP3.LUT UR17, URZ, UR8, URZ, 0x33, !UPT ;  /* 0x000000083f117292 */ /* 0x000fe4000f8e333f */
[----:B------:R-:W-:Y:S01]  /*6a10*/  UIADD3 UR4, UR4, -0x1, URZ ;  /* 0xffffffff04047890 */ /* 0x000fe2000fffe03f */
[----:B0-----:R-:W-:Y:S01]  /*6a20*/  VIADD R3, R3, 0x1f ;  /* 0x0000001f03037836 */ /* 0x001fe20000000000 */
[----:B------:R-:W-:Y:S01]  /*6a30*/  UIADD3 UR13, UR23, UR13, URZ ;  /* 0x0000000d170d7290 */ /* 0x000fe2000fffe03f */
[----:B------:R-:W-:-:S03]  /*6a40*/  ULDC.64 UR24, c[0x0][0x198] ;  /* 0x0000660000187ab9 */ /* 0x000fc60000000a00 */
[----:B------:R-:W-:-:S04]  /*6a50*/  SHF.R.S32.HI R4, RZ, 0x1f, R3 ;  /* 0x0000001fff047819 */ /* 0x000fc80000011403 */
[----:B------:R-:W-:Y:S01]  /*6a60*/  LEA.HI R11, R4, R3, RZ, 0x5 ;  /* 0x00000003040b7211 */ /* 0x000fe200078f28ff */
[C---:B-1----:R-:W-:Y:S02]  /*6a70*/  IMAD.SHL.U32 R4, R12.reuse, 0x200, RZ ;  /* 0x000002000c047824 */ /* 0x042fe400078e00ff */
[----:B------:R-:W-:Y:S01]  /*6a80*/  IMAD.SHL.U32 R12, R12, 0x10, RZ ;  /* 0x000000100c0c7824 */ /* 0x000fe200078e00ff */
[----:B------:R-:W-:Y:S01]  /*6a90*/  SHF.R.S32.HI R11, RZ, 0x5, R11 ;  /* 0x00000005ff0b7819 */ /* 0x000fe2000001140b */
[----:B------:R-:W-:Y:S01]  /*6aa0*/  IMAD.MOV.U32 R3, RZ, RZ, 0x1 ;  /* 0x00000001ff037424 */ /* 0x000fe200078e00ff */
[----:B------:R-:W-:Y:S02]  /*6ab0*/  LOP3.LUT R4, R4, 0x200, RZ, 0xc0, !PT ;  /* 0x0000020004047812 */ /* 0x000fe400078ec0ff */
[----:B------:R-:W-:Y:S01]  /*6ac0*/  LOP3.LUT R12, R12, 0x10, RZ, 0xc0, !PT ;  /* 0x000000100c0c7812 */ /* 0x000fe200078ec0ff */
[----:B------:R-:W-:Y:S01]  /*6ad0*/  VIADD R19, R11, 0x1 ;  /* 0x000000010b137836 */ /* 0x000fe20000000000 */
[----:B------:R-:W-:-:S07]  /*6ae0*/  LOP3.LUT R13, R4, 0x34180, RZ, 0xfc, !PT ;  /* 0x00034180040d7812 */ /* 0x000fce00078efcff */
.L_x_94:
[----:B------:R-:W-:-:S03]  /*6af0*/  UMOV UR5, 0xffffffff ;  /* 0xffffffff00057882 */ /* 0x000fc60000000000 */
[----:B------:R-:W-:Y:S05]  /*6b00*/  BRA.DIV UR5, `(.L_x_84) ;  /* 0x0000001205ec7947 */ /* 0x000fea000b800000 */
[----:B------:R-:W-:-:S13]  /*6b10*/  ELECT P6, URZ, PT ;  /* 0x00000000003f782f */ /* 0x000fda00038c0000 */
.L_x_114:
[----:B------:R-:W0:Y:S01]  /*6b20*/  LDC R4, c[0x0][0x28c] ;  /* 0x0000a300ff047b82 */ /* 0x000e220000000800 */
[----:B------:R-:W-:Y:S01]  /*6b30*/  BSSY B1, `(.L_x_85) ;  /* 0x0000038000017945 */ /* 0x000fe20003800000 */
[----:B0-----:R-:W-:-:S13]  /*6b40*/  ISETP.LT.OR P6, PT, R4, 0x1, !P6 ;  /* 0x000000010400780c */ /* 0x001fda00077c1670 */
[----:B------:R-:W-:Y:S05]  /*6b50*/  @P6 BRA `(.L_x_86) ;  /* 0x0000000000d46947 */ /* 0x000fea0003800000 */
[----:B------:R-:W-:Y:S02]  /*6b60*/  IMAD R21, R21, 0x20, R12 ;  /* 0x0000002015157824 */ /* 0x000fe400078e020c */
[----:B------:R-:W-:Y:S02]  /*6b70*/  IMAD.SHL.U32 R20, R20, 0x200, RZ ;  /* 0x0000020014147824 */ /* 0x000fe400078e00ff */
[----:B------:R-:W-:Y:S02]  /*6b80*/  IMAD.MOV.U32 R22, RZ, RZ, RZ ;  /* 0x000000ffff167224 */ /* 0x000fe400078e00ff */
[----:B------:R-:W-:Y:S02]  /*6b90*/  IMAD.MOV.U32 R4, RZ, RZ, R19 ;  /* 0x000000ffff047224 */ /* 0x000fe400078e0013 */
[----:B------:R-:W-:Y:S02]  /*6ba0*/  IMAD.MOV.U32 R5, RZ, RZ, R3 ;  /* 0x000000ffff057224 */ /* 0x000fe400078e0003 */
[----:B------:R-:W-:-:S07]  /*6bb0*/  IMAD.MOV.U32 R6, RZ, RZ, R8 ;  /* 0x000000ffff067224 */ /* 0x000fce00078e0008 */
.L_x_89:
[----:B------:R-:W0:Y:S01]  /*6bc0*/  S2R R15, SR_CgaCtaId ;  /* 0x00000000000f7919 */ /* 0x000e220000008800 */
[----:B------:R-:W-:Y:S02]  /*6bd0*/  MOV R14, 0x400 ;  /* 0x00000400000e7802 */ /* 0x000fe40000000f00 */
[----:B------:R-:W-:Y:S02]  /*6be0*/  ISETP.NE.AND P1, PT, R0, RZ, PT ;  /* 0x000000ff0000720c */ /* 0x000fe40003f25270 */
[----:B0-----:R-:W-:Y:S02]  /*6bf0*/  LEA R25, R15, R14, 0x18 ;  /* 0x0000000e0f197211 */ /* 0x001fe400078ec0ff */
[----:B------:R-:W-:-:S09]  /*6c00*/  SHF.L.U32 R14, R5, 0x1f, RZ ;  /* 0x0000001f050e7819 */ /* 0x000fd200000006ff */
[----:B------:R-:W0:Y:S01]  /*6c10*/  @!P1 LDC R15, c[0x0][0x500] ;  /* 0x00014000ff0f9b82 */ /* 0x000e220000000800 */
[----:B------:R-:W-:-:S04]  /*6c20*/  IMAD R23, R6, 0x8, R25 ;  /* 0x0000000806177824 */ /* 0x000fc800078e0219 */
[----:B------:R-:W1:Y:S02]  /*6c30*/  SYNCS.PHASECHK.TRANS64.TRYWAIT P0, [R23+URZ+0x68], R14 ;  /* 0x0000680e170075a7 */ /* 0x000e64000800017f */
[----:B-1----:R-:W-:Y:S05]  /*6c40*/  @!P0 BRA `(.L_x_87) ;  /* 0x0000001000bc8947 */ /* 0x002fea0003800000 */
.L_x_115:
[----:B-1----:R-:W-:Y:S01]  /*6c50*/  PRMT R14, R9, 0x9910, RZ ;  /* 0x00009910090e7816 */ /* 0x002fe200000000ff */
[----:B0-----:R0:W-:Y:S03]  /*6c60*/  @!P1 SYNCS.ARRIVE.TRANS64 RZ, [R23+URZ], R15 ;  /* 0x0000000f17ff99a7 */ /* 0x0011e6000800003f */
[----:B------:R-:W-:-:S13]  /*6c70*/  ISETP.NE.AND P0, PT, R14, 0x2, PT ;  /* 0x000000020e00780c */ /* 0x000fda0003f05270 */
[----:B0-----:R-:W-:Y:S05]  /*6c80*/  @P0 BRA `(.L_x_88) ;  /* 0x0000000000040947 */ /* 0x001fea0003800000 */
[----:B------:R-:W-:Y:S01]  /*6c90*/  BPT.TRAP 0x1 ;  /* 0x000000040000795c */ /* 0x000fe20000300000 */
.L_x_88:
[----:B------:R-:W-:Y:S01]  /*6ca0*/  R2UR UR19, R25 ;  /* 0x00000000191372ca */ /* 0x000fe200000e0000 */
[C---:B------:R-:W-:Y:S01]  /*6cb0*/  IMAD R25, R6.reuse, 0x4000, R25 ;  /* 0x0000400006197824 */ /* 0x040fe200078e0219 */
[----:B------:R-:W-:Y:S01]  /*6cc0*/  R2UR UR9, R23 ;  /* 0x00000000170972ca */ /* 0x000fe200000e0000 */
[----:B------:R-:W-:Y:S01]  /*6cd0*/  IMAD R14, R6, 0x400, R13 ;  /* 0x00000400060e7824 */ /* 0x000fe200078e020d */
[----:B------:R-:W-:Y:S01]  /*6ce0*/  UIADD3 UR6, UP0, UR24, 0xf0, URZ ;  /* 0x000000f018067890 */ /* 0x000fe2000ff1e03f */
[----:B------:R-:W-:Y:S01]  /*6cf0*/  VIADD R4, R4, 0xffffffff ;  /* 0xffffffff04047836 */ /* 0x000fe20000000000 */
[----:B------:R-:W-:Y:S01]  /*6d00*/  R2UR UR5, R25 ;  /* 0x00000000190572ca */ /* 0x000fe200000e0000 */
[----:B------:R-:W-:Y:S01]  /*6d10*/  UIADD3 UR26, UP1, UR24, 0x1f0, URZ ;  /* 0x000001f0181a7890 */ /* 0x000fe2000ff3e03f */
[----:B------:R-:W-:Y:S01]  /*6d20*/  R2UR UR8, R14 ;  /* 0x000000000e0872ca */ /* 0x000fe200000e0000 */
[----:B------:R-:W-:Y:S01]  /*6d30*/  UIADD3.X UR7, URZ, UR25, URZ, UP0, !UPT ;  /* 0x000000193f077290 */ /* 0x000fe200087fe43f */
[----:B------:R-:W-:Y:S01]  /*6d40*/  R2UR UR11, R20 ;  /* 0x00000000140b72ca */ /* 0x000fe200000e0000 */
[----:B------:R-:W-:Y:S01]  /*6d50*/  VIADD R6, R6, 0x1 ;  /* 0x0000000106067836 */ /* 0x000fe20000000000 */
[----:B------:R-:W-:Y:S01]  /*6d60*/  R2UR UR10, R22 ;  /* 0x00000000160a72ca */ /* 0x000fe200000e0000 */
[----:B------:R-:W-:Y:S01]  /*6d70*/  UIADD3.X UR27, URZ, UR25, URZ, UP1, !UPT ;  /* 0x000000193f1b7290 */ /* 0x000fe20008ffe43f */
[----:B------:R-:W-:Y:S01]  /*6d80*/  R2UR UR12, R7 ;  /* 0x00000000070c72ca */ /* 0x000fe200000e0000 */
[----:B------:R-:W-:Y:S01]  /*6d90*/  UMOV UR14, 0x0 ;  /* 0x00000000000e7882 */ /* 0x000fe20000000000 */
[----:B------:R-:W-:Y:S01]  /*6da0*/  R2UR UR20, R21 ;  /* 0x00000000151472ca */ /* 0x000fe200000e0000 */
[----:B------:R-:W-:Y:S01]  /*6db0*/  UMOV UR15, 0x10000000 ;  /* 0x10000000000f7882 */ /* 0x000fe20000000000 */
[----:B------:R-:W-:Y:S01]  /*6dc0*/  ISETP.GT.AND P1, PT, R4, 0x1, PT ;  /* 0x000000010400780c */ /* 0x000fe20003f24270 */
[----:B------:R-:W-:Y:S01]  /*6dd0*/  UIADD3 UR16, UR5, 0x180, URZ ;  /* 0x0000018005107890 */ /* 0x000fe2000fffe03f */
[----:B------:R-:W-:Y:S01]  /*6de0*/  ISETP.NE.AND P0, PT, R6, 0xd, PT ;  /* 0x0000000d0600780c */ /* 0x000fe20003f05270 */
[----:B------:R-:W-:Y:S01]  /*6df0*/  UIADD3 UR5, UR19, UR8, URZ ;  /* 0x0000000813057290 */ /* 0x000fe2000fffe03f */
[----:B------:R-:W-:Y:S01]  /*6e00*/  VIADD R22, R22, 0x20 ;  /* 0x0000002016167836 */ /* 0x000fe20000000000 */
[----:B------:R-:W-:Y:S01]  /*6e10*/  UMOV UR21, 0x30000 ;  /* 0x0003000000157882 */ /* 0x000fe20000000000 */
[----:B------:R-:W-:-:S02]  /*6e20*/  SEL R14, RZ, 0x1, P0 ;  /* 0x00000001ff0e7807 */ /* 0x000fc40000000000 */
[----:B------:R-:W-:Y:S01]  /*6e30*/  UMOV UR8, UR16 ;  /* 0x0000001000087c82 */ /* 0x000fe20008000000 */
[----:B------:R-:W-:Y:S01]  /*6e40*/  SEL R6, R6, RZ, P0 ;  /* 0x000000ff06067207 */ /* 0x000fe20000000000 */
[----:B------:R0:W-:Y:S01]  /*6e50*/  UTMALDG.3D [UR8], [UR6], desc[UR14] ;  /* 0x00000e08060075b4 */ /* 0x0001e20008011000 */
[----:B------:R-:W-:Y:S01]  /*6e60*/  LOP3.LUT R5, R5, R14, RZ, 0x3c, !PT ;  /* 0x0000000e05057212 */ /* 0x000fe200078e3cff */
[----:B0-----:R-:W-:Y:S01]  /*6e70*/  UMOV UR11, UR20 ;  /* 0x00000014000b7c82 */ /* 0x001fe20008000000 */
[----:B------:R-:W-:Y:S02]  /*6e80*/  UMOV UR8, UR5 ;  /* 0x0000000500087c82 */ /* 0x000fe40008000000 */
[----:B------:R0:W-:Y:S02]  /*6e90*/  UTMALDG.3D.MULTICAST [UR8], [UR26], UR21, desc[UR14] ;  /* 0x00000e081a0073b4 */ /* 0x0001e40008011815 */
[----:B0-----:R-:W-:Y:S05]  /*6ea0*/  @P1 BRA `(.L_x_89) ;  /* 0xfffffffc00441947 */ /* 0x001fea000383ffff */
.L_x_86:
[----:B------:R-:W-:Y:S05]  /*6eb0*/  BSYNC B1 ;  /* 0x0000000000017941 */ /* 0x000fea0003800000 */
.L_x_85:
[----:B------:R-:W-:Y:S01]  /*6ec0*/  LOP3.LUT P1, RZ, R10, 0xff, RZ, 0xc0, !PT ;  /* 0x000000ff0aff7812 */ /* 0x000fe2000782c0ff */
[C---:B------:R-:W-:Y:S01]  /*6ed0*/  IMAD.IADD R7, R11.reuse, 0x1, R8 ;  /* 0x000000010b077824 */ /* 0x040fe200078e0208 */
[----:B------:R-:W-:Y:S01]  /*6ee0*/  ULDC.64 UR6, c[0x0][0x650] ;  /* 0x0001940000067ab9 */ /* 0x000fe20000000a00 */
[----:B------:R-:W-:Y:S01]  /*6ef0*/  ISETP.GE.U32.AND P2, PT, R11, 0xd, PT ;  /* 0x0000000d0b00780c */ /* 0x000fe20003f46070 */
[----:B------:R-:W-:Y:S01]  /*6f00*/  BSSY B1, `(.L_x_90) ;  /* 0x000006c000017945 */ /* 0x000fe20003800000 */
[----:B------:R-:W-:Y:S01]  /*6f10*/  IMAD.MOV.U32 R20, RZ, RZ, -0x1 ;  /* 0xffffffffff147424 */ /* 0x000fe200078e00ff */
[----:B------:R-:W-:Y:S01]  /*6f20*/  ISETP.GT.U32.AND P0, PT, R7, 0xc, PT ;  /* 0x0000000c0700780c */ /* 0x000fe20003f04070 */
[----:B------:R-:W-:Y:S01]  /*6f30*/  IMAD.MOV.U32 R21, RZ, RZ, -0x1 ;  /* 0xffffffffff157424 */ /* 0x000fe200078e00ff */
[----:B------:R-:W-:Y:S02]  /*6f40*/  PRMT R10, RZ, 0x7610, R10 ;  /* 0x00007610ff0a7816 */ /* 0x000fe4000000000a */
[----:B------:R-:W-:-:S03]  /*6f50*/  ISETP.LT.U32.AND P0, PT, R11, 0xd, P0 ;  /* 0x0000000d0b00780c */ /* 0x000fc60000701070 */
[----:B------:R-:W0:Y:S01]  /*6f60*/  @P1 S2R R5, SR_CgaCtaId ;  /* 0x0000000000051919 */ /* 0x000e220000008800 */
[----:B------:R-:W-:-:S04]  /*6f70*/  @P1 MOV R4, 0x400 ;  /* 0x0000040000041802 */ /* 0x000fc80000000f00 */
[----:B0-----:R-:W-:Y:S01]  /*6f80*/  @P1 LEA R6, R5, R4, 0x18 ;  /* 0x0000000405061211 */ /* 0x001fe200078ec0ff */
[----:B------:R-:W-:Y:S01]  /*6f90*/  IMAD.WIDE.U32 R4, R7, 0x4ec4ec4f, RZ ;  /* 0x4ec4ec4f07047825 */ /* 0x000fe200078e00ff */
[----:B------:R-:W-:Y:S02]  /*6fa0*/  SEL R4, RZ, 0x1, !P0 ;  /* 0x00000001ff047807 */ /* 0x000fe40004000000 */
[----:B------:R0:W-:Y:S01]  /*6fb0*/  @P1 SYNCS.ARRIVE.TRANS64.A1T0 RZ, [R6+URZ+0xe8], RZ ;  /* 0x0000e8ff06ff19a7 */ /* 0x0001e2000810003f */
[----:B------:R-:W-:Y:S02]  /*6fc0*/  IADD3 R16, P1, R16, UR22, RZ ;  /* 0x0000001610107c10 */ /* 0x000fe4000ff3e0ff */
[----:B------:R-:W-:Y:S02]  /*6fd0*/  LOP3.LUT R3, R3, R4, RZ, 0x3c, !PT ;  /* 0x0000000403037212 */ /* 0x000fe400078e3cff */
[----:B------:R-:W-:Y:S02]  /*6fe0*/  IADD3.X R17, R17, UR13, RZ, P1, !PT ;  /* 0x0000000d11117c10 */ /* 0x000fe40008ffe4ff */
[----:B------:R-:W-:-:S02]  /*6ff0*/  ISETP.GE.U32.AND P0, PT, R16, UR6, PT ;  /* 0x0000000610007c0c */ /* 0x000fc4000bf06070 */
[----:B0-----:R-:W-:Y:S02]  /*7000*/  SHF.R.U32.HI R6, RZ, 0x2, R5 ;  /* 0x00000002ff067819 */ /* 0x001fe40000011605 */
[----:B------:R-:W-:Y:S02]  /*7010*/  ISETP.GE.U32.AND.EX P0, PT, R17, UR7, PT, P0 ;  /* 0x0000000711007c0c */ /* 0x000fe4000bf06100 */
[----:B------:R-:W-:Y:S01]  /*7020*/  @P2 LOP3.LUT R3, R3, 0x1, R6, 0x78, !PT ;  /* 0x0000000103032812 */ /* 0x000fe200078e7806 */
[----:B------:R-:W-:Y:S01]  /*7030*/  IMAD R8, R6, -0xd, R7 ;  /* 0xfffffff306087824 */ /* 0x000fe200078e0207 */
[----:B------:R-:W-:Y:S01]  /*7040*/  PRMT R4, RZ, 0x7610, R4 ;  /* 0x00007610ff047816 */ /* 0x000fe20000000004 */
[----:B------:R-:W-:-:S08]  /*7050*/  IMAD.MOV.U32 R7, RZ, RZ, -0x1 ;  /* 0xffffffffff077424 */ /* 0x000fd000078e00ff */
[----:B------:R-:W-:Y:S05]  /*7060*/  @P0 BRA `(.L_x_91) ;  /* 0x0000000400540947 */ /* 0x000fea0003800000 */
[----:B------:R-:W0:Y:S01]  /*7070*/  S2R R15, SR_CTAID.X ;  /* 0x00000000000f7919 */ /* 0x000e220000002500 */
[----:B------:R-:W-:Y:S01]  /*7080*/  ULDC.64 UR6, c[0x0][0x628] ;  /* 0x00018a0000067ab9 */ /* 0x000fe20000000a00 */
[----:B------:R-:W-:Y:S01]  /*7090*/  ULDC UR8, c[0x0][0x630] ;  /* 0x00018c0000087ab9 */ /* 0x000fe20000000800 */
[----:B------:R-:W-:Y:S01]  /*70a0*/  ISETP.NE.U32.AND P0, PT, RZ, UR6, PT ;  /* 0x00000006ff007c0c */ /* 0x000fe2000bf05070 */
[----:B------:R-:W1:Y:S01]  /*70b0*/  S2R R20, SR_CTAID.Y ;  /* 0x0000000000147919 */ /* 0x000e620000002600 */
[----:B------:R-:W-:Y:S01]  /*70c0*/  ULDC UR9, c[0x0][0x150] ;  /* 0x0000540000097ab9 */ /* 0x000fe20000000800 */
[----:B------:R-:W-:Y:S01]  /*70d0*/  IMAD.MOV.U32 R4, RZ, RZ, R16 ;  /* 0x000000ffff047224 */ /* 0x000fe200078e0010 */
[----:B------:R-:W-:Y:S01]  /*70e0*/  ISETP.NE.AND.EX P0, PT, RZ, UR7, PT, P0 ;  /* 0x00000007ff007c0c */ /* 0x000fe2000bf05300 */
[----:B------:R-:W-:Y:S01]  /*70f0*/  IMAD.MOV.U32 R5, RZ, RZ, R17 ;  /* 0x000000ffff057224 */ /* 0x000fe200078e0011 */
[----:B0-----:R-:W-:-:S11]  /*7100*/  I2FP.F32.U32 R22, R15 ;  /* 0x0000000f00167245 */ /* 0x001fd60000201000 */
[----:B------:R-:W-:Y:S05]  /*7110*/  @!P0 BRA `(.L_x_92) ;  /* 0x0000000000288947 */ /* 0x000fea0003800000 */
[----:B------:R-:W-:Y:S02]  /*7120*/  ULDC UR5, c[0x0][0x634] ;  /* 0x00018d0000057ab9 */ /* 0x000fe40000000800 */
[----:B------:R-:W-:-:S05]  /*7130*/  IADD3 R5, P0, R16, UR5, RZ ;  /* 0x0000000510057c10 */ /* 0x000fca000ff1e0ff */
[----:B------:R-:W-:-:S04]  /*7140*/  IMAD.X R21, RZ, RZ, R17, P0 ;  /* 0x000000ffff157224 */ /* 0x000fc800000e0611 */
[----:B------:R-:W-:-:S04]  /*7150*/  IMAD.WIDE.U32 R6, R21, UR6, RZ ;  /* 0x0000000615067c25 */ /* 0x000fc8000f8e00ff */
[----:B------:R-:W-:-:S04]  /*7160*/  IMAD.WIDE.U32 R6, P0, R5, UR7, R6 ;  /* 0x0000000705067c25 */ /* 0x000fc8000f800006 */
[----:B------:R-:W-:-:S04]  /*7170*/  IMAD.WIDE.U32 R4, R5, UR6, RZ ;  /* 0x0000000605047c25 */ /* 0x000fc8000f8e00ff */
[----:B------:R-:W-:Y:S01]  /*7180*/  IMAD.MOV.U32 R4, RZ, RZ, R7 ;  /* 0x000000ffff047224 */ /* 0x000fe200078e0007 */
[----:B------:R-:W-:Y:S01]  /*7190*/  IADD3 RZ, P1, R5, R6, RZ ;  /* 0x0000000605ff7210 */ /* 0x000fe20007f3e0ff */
[----:B------:R-:W-:-:S04]  /*71a0*/  IMAD.X R5, RZ, RZ, RZ, P0 ;  /* 0x000000ffff057224 */ /* 0x000fc800000e06ff */
[----:B------:R-:W-:-:S08]  /*71b0*/  IMAD.WIDE.U32.X R4, R21, UR7, R4, P1 ;  /* 0x0000000715047c25 */ /* 0x000fd000088e0404 */
.L_x_92:
[--C-:B------:R-:W-:Y:S01]  /*71c0*/  SHF.R.U64 R14, R4, UR8, R5.reuse ;  /* 0x00000008040e7c19 */ /* 0x100fe20008001205 */
[----:B------:R-:W-:Y:S01]  /*71d0*/  FMUL R22, R22, UR9 ;  /* 0x0000000916167c20 */ /* 0x000fe20008400000 */
[----:B------:R-:W-:Y:S01]  /*71e0*/  SHF.R.U32.HI R4, RZ, UR8, R5 ;  /* 0x00000008ff047c19 */ /* 0x000fe20008011605 */
[----:B------:R-:W0:Y:S01]  /*71f0*/  LDC R6, c[0x0][0x144] ;  /* 0x00005100ff067b82 */ /* 0x000e220000000800 */
[----:B------:R-:W-:Y:S01]  /*7200*/  IADD3 R5, P0, RZ, -R14, RZ ;  /* 0x8000000eff057210 */ /* 0x000fe20007f1e0ff */
[----:B------:R-:W-:Y:S01]  /*7210*/  ULDC UR5, c[0x0][0x154] ;  /* 0x0000550000057ab9 */ /* 0x000fe20000000800 */
[----:B-1----:R-:W-:Y:S01]  /*7220*/  I2FP.F32.U32 R7, R20 ;  /* 0x0000001400077245 */ /* 0x002fe20000201000 */
[----:B------:R-:W1:Y:S01]  /*7230*/  F2I.U32.TRUNC.NTZ R22, R22 ;  /* 0x0000001600167305 */ /* 0x000e62000020f000 */
[----:B------:R-:W-:Y:S01]  /*7240*/  ULDC.64 UR6, c[0x0][0x620] ;  /* 0x0001880000067ab9 */ /* 0x000fe20000000a00 */
[----:B------:R-:W-:Y:S01]  /*7250*/  IMAD.X R4, RZ, RZ, ~R4, P0 ;  /* 0x000000ffff047224 */ /* 0x000fe200000e0e04 */
[----:B------:R-:W-:Y:S01]  /*7260*/  ISETP.NE.AND P2, PT, R2, 0x1, PT ;  /* 0x000000010200780c */ /* 0x000fe20003f45270 */
[----:B------:R-:W-:Y:S01]  /*7270*/  FMUL R23, R7, UR5 ;  /* 0x0000000507177c20 */ /* 0x000fe20008400000 */
[----:B------:R-:W2:Y:S01]  /*7280*/  LDC R25, c[0x0][0x148] ;  /* 0x00005200ff197b82 */ /* 0x000ea20000000800 */
[----:B------:R-:W-:Y:S01]  /*7290*/  IMAD R4, R4, UR6, RZ ;  /* 0x0000000604047c24 */ /* 0x000fe2000f8e02ff */
[----:B------:R-:W-:-:S03]  /*72a0*/  ULDC UR5, c[0x0][0x618] ;  /* 0x0001860000057ab9 */ /* 0x000fc60000000800 */
[----:B------:R-:W3:Y:S01]  /*72b0*/  F2I.U32.TRUNC.NTZ R23, R23 ;  /* 0x0000001700177305 */ /* 0x000ee2000020f000 */
[C---:B------:R-:W-:Y:S02]  /*72c0*/  IMAD R7, R5.reuse, UR7, R4 ;  /* 0x0000000705077c24 */ /* 0x040fe4000f8e0204 */
[----:B------:R-:W-:Y:S01]  /*72d0*/  IMAD.WIDE.U32 R4, R5, UR6, R16 ;  /* 0x0000000605047c25 */ /* 0x000fe2000f8e0010 */
[----:B------:R-:W-:Y:S02]  /*72e0*/  ULDC.64 UR6, c[0x0][0x640] ;  /* 0x0001900000067ab9 */ /* 0x000fe40000000a00 */
[----:B------:R-:W-:Y:S01]  /*72f0*/  ISETP.NE.U32.AND P0, PT, RZ, UR6, PT ;  /* 0x00000006ff007c0c */ /* 0x000fe2000bf05070 */
[----:B------:R-:W-:Y:S02]  /*7300*/  IMAD.IADD R5, R5, 0x1, R7 ;  /* 0x0000000105057824 */ /* 0x000fe400078e0207 */
[----:B-1----:R-:W-:Y:S01]  /*7310*/  IMAD.MOV R22, RZ, RZ, -R22 ;  /* 0x000000ffff167224 */ /* 0x002fe200078e0a16 */
[----:B------:R-:W-:-:S02]  /*7320*/  ISETP.NE.AND.EX P0, PT, RZ, UR7, PT, P0 ;  /* 0x00000007ff007c0c */ /* 0x000fc4000bf05300 */
[----:B------:R-:W-:Y:S01]  /*7330*/  SHF.R.U64 R21, R4, UR5, R5 ;  /* 0x0000000504157c19 */ /* 0x000fe20008001205 */
[----:B0-----:R-:W-:Y:S01]  /*7340*/  IMAD R15, R6, R22, R15 ;  /* 0x00000016060f7224 */ /* 0x001fe200078e020f */
[----:B------:R-:W-:Y:S01]  /*7350*/  SHF.R.U32.HI R4, RZ, UR5, R5 ;  /* 0x00000005ff047c19 */ /* 0x000fe20008011605 */
[----:B------:R-:W-:Y:S01]  /*7360*/  ULDC UR5, c[0x0][0x608] ;  /* 0x0001820000057ab9 */ /* 0x000fe20000000800 */
[----:B---3--:R-:W-:Y:S02]  /*7370*/  IMAD.MOV R6, RZ, RZ, -R23 ;  /* 0x000000ffff067224 */ /* 0x008fe400078e0a17 */
[--C-:B------:R-:W-:Y:S02]  /*7380*/  SHF.R.U64 R22, R21, UR5, R4.reuse ;  /* 0x0000000515167c19 */ /* 0x100fe40008001204 */
[----:B------:R-:W-:Y:S01]  /*7390*/  SHF.R.U32.HI R5, RZ, UR5, R4 ;  /* 0x00000005ff057c19 */ /* 0x000fe20008011604 */
[----:B------:R-:W-:Y:S01]  /*73a0*/  ULDC UR5, c[0x0][0x658] ;  /* 0x0001960000057ab9 */ /* 0x000fe20000000800 */
[----:B--2---:R-:W-:-:S02]  /*73b0*/  @P2 IMAD R15, R25, R6, R20 ;  /* 0x00000006190f2224 */ /* 0x004fc400078e0214 */
[--C-:B------:R-:W-:Y:S02]  /*73c0*/  SHF.R.U64 R20, R22, UR5, R5.reuse ;  /* 0x0000000516147c19 */ /* 0x100fe40008001205 */
[----:B------:R-:W-:-:S03]  /*73d0*/  SHF.R.U32.HI R23, RZ, UR5, R5 ;  /* 0x00000005ff177c19 */ /* 0x000fc60008011605 */
[----:B------:R-:W-:Y:S02]  /*73e0*/  IMAD.MOV.U32 R6, RZ, RZ, R20 ;  /* 0x000000ffff067224 */ /* 0x000fe400078e0014 */
[----:B------:R-:W-:Y:S01]  /*73f0*/  IMAD.MOV.U32 R5, RZ, RZ, R23 ;  /* 0x000000ffff057224 */ /* 0x000fe200078e0017 */
[----:B------:R-:W-:Y:S06]  /*7400*/  @!P0 BRA `(.L_x_93) ;  /* 0x00000000002c8947 */ /* 0x000fec0003800000 */
        /* <DEDUP_REMOVED lines=9> */
[----:B------:R-:W-:-:S04]  /*74a0*/  IMAD.WIDE.U32.X R4, R23, UR7, R4, P1 ;  /* 0x0000000717047c25 */ /* 0x000fc800088e0404 */
[----:B------:R-:W-:-:S07]  /*74b0*/  IMAD.MOV.U32 R6, RZ, RZ, R4 ;  /* 0x000000ffff067224 */ /* 0x000fce00078e0004 */
.L_x_93:
[----:B------:R-:W-:Y:S01]  /*74c0*/  ULDC UR5, c[0x0][0x648] ;  /* 0x0001920000057ab9 */ /* 0x000fe20000000800 */
[----:B------:R-:W-:Y:S01]  /*74d0*/  LOP3.LUT R4, R22, UR17, RZ, 0xc0, !PT ;  /* 0x0000001116047c12 */ /* 0x000fe2000f8ec0ff */
[----:B------:R-:W-:Y:S01]  /*74e0*/  ULDC UR6, c[0x0][0x610] ;  /* 0x0001840000067ab9 */ /* 0x000fe20000000800 */
[----:B------:R-:W-:Y:S01]  /*74f0*/  SHF.R.U64 R5, R6, UR5, R5 ;  /* 0x0000000506057c19 */ /* 0x000fe20008001205 */
[----:B------:R-:W-:Y:S01]  /*7500*/  ULDC UR5, c[0x0][0x638] ;  /* 0x00018e0000057ab9 */ /* 0x000fe20000000800 */
[----:B------:R-:W-:-:S03]  /*7510*/  LOP3.LUT R21, R21, UR4, RZ, 0xc0, !PT ;  /* 0x0000000415157c12 */ /* 0x000fc6000f8ec0ff */
[----:B------:R-:W-:Y:S02]  /*7520*/  IMAD.MOV R7, RZ, RZ, -R5 ;  /* 0x000000ffff077224 */ /* 0x000fe400078e0a05 */
[----:B------:R-:W-:Y:S02]  /*7530*/  IMAD R4, R5, UR18, R4 ;  /* 0x0000001205047c24 */ /* 0x000fe4000f8e0204 */
[----:B------:R-:W-:Y:S01]  /*7540*/  IMAD R20, R7, UR5, R20 ;  /* 0x0000000507147c24 */ /* 0x000fe2000f8e0214 */
[----:B------:R-:W-:Y:S01]  /*7550*/  ULDC UR5, c[0x0][0x600] ;  /* 0x0001800000057ab9 */ /* 0x000fe20000000800 */
[----:B------:R-:W-:Y:S02]  /*7560*/  IMAD R15, R4, UR6, R15 ;  /* 0x00000006040f7c24 */ /* 0x000fe4000f8e020f */
[----:B------:R-:W-:Y:S02]  /*7570*/  IMAD R20, R20, UR5, R21 ;  /* 0x0000000514147c24 */ /* 0x000fe4000f8e0215 */
[----:B------:R-:W-:-:S02]  /*7580*/  IMAD.MOV.U32 R4, RZ, RZ, 0x1 ;  /* 0x00000001ff047424 */ /* 0x000fc400078e00ff */
[----:B------:R-:W-:Y:S01]  /*7590*/  IMAD.MOV.U32 R7, RZ, RZ, R14 ;  /* 0x000000ffff077224 */ /* 0x000fe200078e000e */
[----:B------:R-:W-:Y:S02]  /*75a0*/  SEL R21, R20, R15, !P2 ;  /* 0x0000000f14157207 */ /* 0x000fe40005000000 */
[----:B------:R-:W-:-:S07]  /*75b0*/  SEL R20, R15, R20, !P2 ;  /* 0x000000140f147207 */ /* 0x000fce0005000000 */
.L_x_91:
[----:B------:R-:W-:Y:S05]  /*75c0*/  BSYNC B1 ;  /* 0x0000000000017941 */ /* 0x000fea0003800000 */
.L_x_90:
[----:B------:R-:W-:-:S13]  /*75d0*/  LOP3.LUT P0, RZ, R4, 0xff, RZ, 0xc0, !PT ;  /* 0x000000ff04ff7812 */ /* 0x000fda000780c0ff */
[----:B------:R-:W-:Y:S05]  /*75e0*/  @P0 BRA `(.L_x_94) ;  /* 0xfffffff400400947 */ /* 0x000fea000383ffff */
[----:B------:R-:W-:Y:S05]  /*75f0*/  BSYNC B0 ;  /* 0x0000000000007941 */ /* 0x000fea0003800000 */
.L_x_83:
[----:B------:R-:W-:-:S03]  /*7600*/  UMOV UR5, 0xffffffff ;  /* 0xffffffff00057882 */ /* 0x000fc60000000000 */
[----:B------:R-:W-:Y:S05]  /*7610*/  BRA.DIV UR5, `(.L_x_95) ;  /* 0x0000000a055c7947 */ /* 0x000fea000b800000 */
[----:B------:R-:W-:-:S13]  /*7620*/  ELECT P6, URZ, PT ;  /* 0x00000000003f782f */ /* 0x000fda00038c0000 */
.L_x_118:
[----:B------:R-:W-:Y:S04]  /*7630*/  BSSY B0, `(.L_x_96) ;  /* 0x000007c000007945 */ /* 0x000fe80003800000 */
[----:B------:R-:W-:Y:S05]  /*7640*/  @!P6 BRA `(.L_x_97) ;  /* 0x0000000400e8e947 */ /* 0x000fea0003800000 */
[----:B------:R-:W-:-:S04]  /*7650*/  LOP3.LUT R18, R18, 0x2, RZ, 0xfc, !PT ;  /* 0x0000000212127812 */ /* 0x000fc800078efcff */
[----:B------:R-:W-:-:S13]  /*7660*/  ISETP.NE.AND P0, PT, R18, 0x3, PT ;  /* 0x000000031200780c */ /* 0x000fda0003f05270 */
[----:B------:R-:W-:Y:S05]  /*7670*/  @!P0 BRA `(.L_x_98) ;  /* 0x0000000000048947 */ /* 0x000fea0003800000 */
[----:B------:R-:W-:Y:S01]  /*7680*/  BPT.TRAP 0x1 ;  /* 0x000000040000795c */ /* 0x000fe20000300000 */
.L_x_98:
[----:B------:R-:W0:Y:S01]  /*7690*/  S2R R5, SR_CgaCtaId ;  /* 0x0000000000057919 */ /* 0x000e220000008800 */
[----:B------:R-:W-:Y:S02]  /*76a0*/  MOV R0, 0x400 ;  /* 0x0000040000007802 */ /* 0x000fe40000000f00 */
[----:B------:R-:W-:Y:S02]  /*76b0*/  SHF.L.U32 R2, R3, 0x1f, RZ ;  /* 0x0000001f03027819 */ /* 0x000fe400000006ff */
[----:B0-----:R-:W-:-:S05]  /*76c0*/  LEA R5, R5, R0, 0x18 ;  /* 0x0000000005057211 */ /* 0x001fca00078ec0ff */
[----:B------:R-:W-:-:S04]  /*76d0*/  VIADD R5, R5, 0x68 ;  /* 0x0000006805057836 */ /* 0x000fc80000000000 */
[C---:B------:R-:W-:Y:S02]  /*76e0*/  IMAD R7, R8.reuse, 0x8, R5 ;  /* 0x0000000808077824 */ /* 0x040fe400078e0205 */
[----:B------:R-:W-:Y:S02]  /*76f0*/  VIADD R8, R8, 0x1 ;  /* 0x0000000108087836 */ /* 0x000fe40000000000 */
[----:B------:R-:W0:Y:S03]  /*7700*/  SYNCS.PHASECHK.TRANS64.TRYWAIT P0, [R7+URZ], R2 ;  /* 0x00000002070075a7 */ /* 0x000e26000800017f */
[----:B------:R-:W-:-:S04]  /*7710*/  ISETP.NE.AND P1, PT, R8, 0xd, PT ;  /* 0x0000000d0800780c */ /* 0x000fc80003f25270 */
[----:B------:R-:W-:Y:S02]  /*7720*/  SEL R0, RZ, 0x1, P1 ;  /* 0x00000001ff007807 */ /* 0x000fe40000800000 */
[----:B------:R-:W-:Y:S02]  /*7730*/  SEL R8, R8, RZ, P1 ;  /* 0x000000ff08087207 */ /* 0x000fe40000800000 */
[----:B------:R-:W-:-:S03]  /*7740*/  LOP3.LUT R9, R3, R0, RZ, 0x3c, !PT ;  /* 0x0000000003097212 */ /* 0x000fc600078e3cff */
[----:B------:R-:W-:Y:S01]  /*7750*/  IMAD R6, R8, 0x8, R5 ;  /* 0x0000000808067824 */ /* 0x000fe200078e0205 */
[----:B------:R-:W-:Y:S01]  /*7760*/  SHF.L.U32 R3, R9, 0x1f, RZ ;  /* 0x0000001f09037819 */ /* 0x000fe200000006ff */
[----:B0-----:R-:W-:Y:S06]  /*7770*/  @!P0 BRA `(.L_x_99) ;  /* 0x0000000800248947 */ /* 0x001fec0003800000 */
.L_x_119:
[----:B------:R-:W1:Y:S01]  /*7780*/  SYNCS.PHASECHK.TRANS64.TRYWAIT P0, [R6+URZ], R3 ;  /* 0x00000003060075a7 */ /* 0x000e62000800017f */
[----:B------:R-:W-:-:S05]  /*7790*/  VIADD R0, R8, 0x1 ;  /* 0x0000000108007836 */ /* 0x000fca0000000000 */
[----:B------:R-:W-:-:S04]  /*77a0*/  ISETP.NE.AND P1, PT, R0, 0xd, PT ;  /* 0x0000000d0000780c */ /* 0x000fc80003f25270 */
[----:B0-----:R-:W-:Y:S02]  /*77b0*/  SEL R2, RZ, 0x1, P1 ;  /* 0x00000001ff027807 */ /* 0x001fe40000800000 */
[----:B------:R-:W-:Y:S02]  /*77c0*/  SEL R0, R0, RZ, P1 ;  /* 0x000000ff00007207 */ /* 0x000fe40000800000 */
[----:B------:R-:W-:-:S03]  /*77d0*/  LOP3.LUT R9, R9, R2, RZ, 0x3c, !PT ;  /* 0x0000000209097212 */ /* 0x000fc600078e3cff */
[----:B------:R-:W-:Y:S01]  /*77e0*/  IMAD R7, R0, 0x8, R5 ;  /* 0x0000000800077824 */ /* 0x000fe200078e0205 */
[----:B------:R-:W-:Y:S01]  /*77f0*/  SHF.L.U32 R4, R9, 0x1f, RZ ;  /* 0x0000001f09047819 */ /* 0x000fe200000006ff */
[----:B-1----:R-:W-:Y:S06]  /*7800*/  @!P0 BRA `(.L_x_100) ;  /* 0x0000000800148947 */ /* 0x002fec0003800000 */
.L_x_120:
[----:B------:R-:W1:Y:S01]  /*7810*/  SYNCS.PHASECHK.TRANS64.TRYWAIT P0, [R7+URZ], R4 ;  /* 0x00000004070075a7 */ /* 0x000e62000800017f */
[----:B------:R-:W-:-:S05]  /*7820*/  VIADD R0, R0, 0x1 ;  /* 0x0000000100007836 */ /* 0x000fca0000000000 */
[----:B------:R-:W-:-:S04]  /*7830*/  ISETP.NE.AND P1, PT, R0, 0xd, PT ;  /* 0x0000000d0000780c */ /* 0x000fc80003f25270 */
[----:B------:R-:W-:Y:S02]  /*7840*/  SEL R2, RZ, 0x1, P1 ;  /* 0x00000001ff027807 */ /* 0x000fe40000800000 */
[----:B------:R-:W-:Y:S02]  /*7850*/  SEL R0, R0, RZ, P1 ;  /* 0x000000ff00007207 */ /* 0x000fe40000800000 */
[----:B------:R-:W-:-:S03]  /*7860*/  LOP3.LUT R9, R9, R2, RZ, 0x3c, !PT ;  /* 0x0000000209097212 */ /* 0x000fc600078e3cff */
[----:B0-----:R-:W-:Y:S01]  /*7870*/  IMAD R6, R0, 0x8, R5 ;  /* 0x0000000800067824 */ /* 0x001fe200078e0205 */
[----:B------:R-:W-:Y:S01]  /*7880*/  SHF.L.U32 R3, R9, 0x1f, RZ ;  /* 0x0000001f09037819 */ /* 0x000fe200000006ff */
[----:B-1----:R-:W-:Y:S06]  /*7890*/  @!P0 BRA `(.L_x_101) ;  /* 0x0000000800048947 */ /* 0x002fec0003800000 */
.L_x_121:
        /* <DEDUP_REMOVED lines=9> */
.L_x_122:
        /* <DEDUP_REMOVED lines=9> */
.L_x_123:
        /* <DEDUP_REMOVED lines=9> */
.L_x_124:
        /* <DEDUP_REMOVED lines=9> */
.L_x_125:
        /* <DEDUP_REMOVED lines=9> */
.L_x_126:
        /* <DEDUP_REMOVED lines=9> */
.L_x_127:
        /* <DEDUP_REMOVED lines=9> */
.L_x_128:
        /* <DEDUP_REMOVED lines=9> */
.L_x_129:
[----:B------:R-:W1:Y:S01]  /*7d20*/  SYNCS.PHASECHK.TRANS64.TRYWAIT P0, [R6+URZ], R3 ;  /* 0x00000003060075a7 */ /* 0x000e62000800017f */
[----:B------:R-:W-:-:S05]  /*7d30*/  VIADD R0, R0, 0x1 ;  /* 0x0000000100007836 */ /* 0x000fca0000000000 */
[----:B------:R-:W-:-:S04]  /*7d40*/  ISETP.NE.AND P1, PT, R0, 0xd, PT ;  /* 0x0000000d0000780c */ /* 0x000fc80003f25270 */
[----:B------:R-:W-:Y:S02]  /*7d50*/  SEL R2, RZ, 0x1, P1 ;  /* 0x00000001ff027807 */ /* 0x000fe40000800000 */
[----:B------:R-:W-:Y:S02]  /*7d60*/  SEL R0, R0, RZ, P1 ;  /* 0x000000ff00007207 */ /* 0x000fe40000800000 */
[----:B------:R-:W-:Y:S01]  /*7d70*/  LOP3.LUT R2, R9, R2, RZ, 0x3c, !PT ;  /* 0x0000000209027212 */ /* 0x000fe200078e3cff */
[----:B-1----:R-:W-:Y:S06]  /*7d80*/  @!P0 BRA `(.L_x_110) ;  /* 0x00000004007c8947 */ /* 0x002fec0003800000 */
.L_x_130:
[----:B------:R-:W-:Y:S01]  /*7d90*/  IMAD R5, R0, 0x8, R5 ;  /* 0x0000000800057824 */ /* 0x000fe200078e0205 */
[----:B------:R-:W-:-:S07]  /*7da0*/  SHF.L.U32 R0, R2, 0x1f, RZ ;  /* 0x0000001f02007819 */ /* 0x000fce00000006ff */
.L_x_111:
[----:B--2---:R2:W3:Y:S02]  /*7db0*/  SYNCS.PHASECHK.TRANS64.TRYWAIT P0, [R5+URZ], R0 ;  /* 0x00000000050075a7 */ /* 0x0044e4000800017f */
[----:B---3--:R-:W-:Y:S05]  /*7dc0*/  @!P0 NANOSLEEP.SYNCS 0x989680 ;  /* 0x009896800000895d */ /* 0x008fea0003900000 */
[----:B------:R-:W3:Y:S02]  /*7dd0*/  @!P0 SYNCS.PHASECHK.TRANS64 P0, [R5+URZ], R0 ;  /* 0x00000000050085a7 */ /* 0x000ee4000800007f */
[----:B---3--:R-:W-:Y:S05]  /*7de0*/  @!P0 BRA `(.L_x_111) ;  /* 0xfffffffc00f08947 */ /* 0x008fea000383ffff */
.L_x_97:
[----:B------:R-:W-:Y:S05]  /*7df0*/  BSYNC B0 ;  /* 0x0000000000007941 */ /* 0x000fea0003800000 */
.L_x_96:
[----:B------:R-:W-:Y:S05]  /*7e00*/  EXIT ;  /* 0x000000000000794d */ /* 0x000fea0003800000 */
.L_x_22:
[----:B-1----:R1:W2:Y:S02]  /*7e10*/  SYNCS.PHASECHK.TRANS64.TRYWAIT P1, [R3+URZ], R0 ;  /* 0x00000000030075a7 */ /* 0x0022a4000802017f */
[----:B--2---:R-:W-:Y:S05]  /*7e20*/  @!P1 NANOSLEEP.SYNCS 0x989680 ;  /* 0x009896800000995d */ /* 0x004fea0003900000 */
[----:B------:R-:W2:Y:S02]  /*7e30*/  @!P1 SYNCS.PHASECHK.TRANS64 P1, [R3+URZ], R0 ;  /* 0x00000000030095a7 */ /* 0x000ea4000802007f */
[----:B--2---:R-:W-:Y:S05]  /*7e40*/  @!P1 BRA `(.L_x_22) ;  /* 0xfffffffc00f09947 */ /* 0x004fea000383ffff */
[----:B------:R-:W-:Y:S05]  /*7e50*/  BRA `(.L_x_21) ;  /* 0xffffff98004c7947 */ /* 0x000fea000383ffff */
.L_x_27:
[----:B-1----:R-:W-:-:S04]  /*7e60*/  IMAD.U32 R5, RZ, RZ, UR6 ;  /* 0x00000006ff057e24 */ /* 0x002fc8000f8e00ff */
[----:B------:R1:W2:Y:S03]  /*7e70*/  SYNCS.PHASECHK.TRANS64.TRYWAIT P1, [R5+URZ], R4 ;  /* 0x00000004050075a7 */ /* 0x0002a6000802017f */
[----:B--2---:R-:W-:Y:S05]  /*7e80*/  @!P1 NANOSLEEP.SYNCS 0x989680 ;  /* 0x009896800000995d */ /* 0x004fea0003900000 */
[----:B------:R-:W2:Y:S02]  /*7e90*/  @!P1 SYNCS.PHASECHK.TRANS64 P1, [R5+URZ], R4 ;  /* 0x00000004050095a7 */ /* 0x000ea4000802007f */
[----:B--2---:R-:W-:Y:S05]  /*7ea0*/  @!P1 BRA `(.L_x_27) ;  /* 0xfffffffc00ec9947 */ /* 0x004fea000383ffff */
[----:B------:R-:W-:Y:S05]  /*7eb0*/  BRA `(.L_x_26) ;  /* 0xffffff9c00147947 */ /* 0x000fea000383ffff */
.L_x_84:
[----:B------:R-:W-:Y:S01]  /*7ec0*/  BSSY B1, `(.L_x_112) ;  /* 0x0000006000017945 */ /* 0x000fe20003800000 */
[----:B------:R-:W-:-:S07]  /*7ed0*/  IMAD.MOV.U32 R15, RZ, RZ, -0x1 ;  /* 0xffffffffff0f7424 */ /* 0x000fce00078e00ff */
[----:B------:R-:W-:Y:S05]  /*7ee0*/  WARPSYNC.COLLECTIVE R15, `(.L_x_113) ;  /* 0x000000000f0c7348 */ /* 0x000fea0003c00000 */
[----:B------:R-:W-:Y:S02]  /*7ef0*/  ELECT P6, UR62, PT ;  /* 0x00000000003e782f */ /* 0x000fe400038c0000 */
[----:B------:R-:W-:Y:S01]  /*7f00*/  MOV R14, UR62 ;  /* 0x0000003e000e7c02 */ /* 0x000fe20008000f00 */
[----:B------:R-:W-:Y:S10]  /*7f10*/  ENDCOLLECTIVE ;  /* 0x000000000000791b */ /* 0x000ff40003800000 */
.L_x_113:
[----:B------:R-:W-:Y:S05]  /*7f20*/  BSYNC B1 ;  /* 0x0000000000017941 */ /* 0x000fea0003800000 */
.L_x_112:
[----:B------:R-:W-:Y:S05]  /*7f30*/  BRA `(.L_x_114) ;  /* 0xffffffe800f87947 */ /* 0x000fea000383ffff */
.L_x_87:
[----:B-1----:R1:W2:Y:S02]  /*7f40*/  SYNCS.PHASECHK.TRANS64.TRYWAIT P0, [R23+URZ+0x68], R14 ;  /* 0x0000680e170075a7 */ /* 0x0022a4000800017f */
[----:B--2---:R-:W-:Y:S05]  /*7f50*/  @!P0 NANOSLEEP.SYNCS 0x989680 ;  /* 0x009896800000895d */ /* 0x004fea0003900000 */
[----:B------:R-:W2:Y:S02]  /*7f60*/  @!P0 SYNCS.PHASECHK.TRANS64 P0, [R23+URZ+0x68], R14 ;  /* 0x0000680e170085a7 */ /* 0x000ea4000800007f */
[----:B--2---:R-:W-:Y:S05]  /*7f70*/  @!P0 BRA `(.L_x_87) ;  /* 0xfffffffc00f08947 */ /* 0x004fea000383ffff */
[----:B------:R-:W-:Y:S05]  /*7f80*/  BRA `(.L_x_115) ;  /* 0xffffffec00307947 */ /* 0x000fea000383ffff */
.L_x_95:
[----:B------:R-:W-:Y:S01]  /*7f90*/  BSSY B0, `(.L_x_116) ;  /* 0x0000006000007945 */ /* 0x000fe20003800000 */
[----:B------:R-:W-:-:S07]  /*7fa0*/  IMAD.MOV.U32 R15, RZ, RZ, -0x1 ;  /* 0xffffffffff0f7424 */ /* 0x000fce00078e00ff */
[----:B------:R-:W-:Y:S05]  /*7fb0*/  WARPSYNC.COLLECTIVE R15, `(.L_x_117) ;  /* 0x000000000f0c7348 */ /* 0x000fea0003c00000 */
[----:B------:R-:W-:Y:S02]  /*7fc0*/  ELECT P6, UR62, PT ;  /* 0x00000000003e782f */ /* 0x000fe400038c0000 */
[----:B------:R-:W-:Y:S01]  /*7fd0*/  MOV R14, UR62 ;  /* 0x0000003e000e7c02 */ /* 0x000fe20008000f00 */
[----:B------:R-:W-:Y:S10]  /*7fe0*/  ENDCOLLECTIVE ;  /* 0x000000000000791b */ /* 0x000ff40003800000 */
.L_x_117:
[----:B------:R-:W-:Y:S05]  /*7ff0*/  BSYNC B0 ;  /* 0x0000000000007941 */ /* 0x000fea0003800000 */
.L_x_116:
[----:B------:R-:W-:Y:S05]  /*8000*/  BRA `(.L_x_118) ;  /* 0xfffffff400887947 */ /* 0x000fea000383ffff */
.L_x_99:
[----:B0-----:R0:W1:Y:S02]  /*8010*/  SYNCS.PHASECHK.TRANS64.TRYWAIT P0, [R7+URZ], R2 ;  /* 0x00000002070075a7 */ /* 0x001064000800017f */
[----:B-1----:R-:W-:Y:S05]  /*8020*/  @!P0 NANOSLEEP.SYNCS 0x989680 ;  /* 0x009896800000895d */ /* 0x002fea0003900000 */
[----:B------:R-:W1:Y:S02]  /*8030*/  @!P0 SYNCS.PHASECHK.TRANS64 P0, [R7+URZ], R2 ;  /* 0x00000002070085a7 */ /* 0x000e64000800007f */
[----:B-1----:R-:W-:Y:S05]  /*8040*/  @!P0 BRA `(.L_x_99) ;  /* 0xfffffffc00f08947 */ /* 0x002fea000383ffff */
[----:B------:R-:W-:Y:S05]  /*8050*/  BRA `(.L_x_119) ;  /* 0xfffffff400c87947 */ /* 0x000fea000383ffff */
.L_x_100:
[----:B0-----:R0:W1:Y:S02]  /*8060*/  SYNCS.PHASECHK.TRANS64.TRYWAIT P0, [R6+URZ], R3 ;  /* 0x00000003060075a7 */ /* 0x001064000800017f */
[----:B-1----:R-:W-:Y:S05]  /*8070*/  @!P0 NANOSLEEP.SYNCS 0x989680 ;  /* 0x009896800000895d */ /* 0x002fea0003900000 */
[----:B------:R-:W1:Y:S02]  /*8080*/  @!P0 SYNCS.PHASECHK.TRANS64 P0, [R6+URZ], R3 ;  /* 0x00000003060085a7 */ /* 0x000e64000800007f */
[----:B-1----:R-:W-:Y:S05]  /*8090*/  @!P0 BRA `(.L_x_100) ;  /* 0xfffffffc00f08947 */ /* 0x002fea000383ffff */
[----:B------:R-:W-:Y:S05]  /*80a0*/  BRA `(.L_x_120) ;  /* 0xfffffff400d87947 */ /* 0x000fea000383ffff */
.L_x_101:
[----:B0-----:R0:W1:Y:S02]  /*80b0*/  SYNCS.PHASECHK.TRANS64.TRYWAIT P0, [R7+URZ], R4 ;  /* 0x00000004070075a7 */ /* 0x001064000800017f */
[----:B-1----:R-:W-:Y:S05]  /*80c0*/  @!P0 NANOSLEEP.SYNCS 0x989680 ;  /* 0x009896800000895d */ /* 0x002fea0003900000 */
[----:B------:R-:W1:Y:S02]  /*80d0*/  @!P0 SYNCS.PHASECHK.TRANS64 P0, [R7+URZ], R4 ;  /* 0x00000004070085a7 */ /* 0x000e64000800007f */
[----:B-1----:R-:W-:Y:S05]  /*80e0*/  @!P0 BRA `(.L_x_101) ;  /* 0xfffffffc00f08947 */ /* 0x002fea000383ffff */
[----:B------:R-:W-:Y:S05]  /*80f0*/  BRA `(.L_x_121) ;  /* 0xfffffff400e87947 */ /* 0x000fea000383ffff */
.L_x_102:
[----:B0-----:R0:W1:Y:S02]  /*8100*/  SYNCS.PHASECHK.TRANS64.TRYWAIT P0, [R6+URZ], R3 ;  /* 0x00000003060075a7 */ /* 0x001064000800017f */
[----:B-1----:R-:W-:Y:S05]  /*8110*/  @!P0 NANOSLEEP.SYNCS 0x989680 ;  /* 0x009896800000895d */ /* 0x002fea0003900000 */
[----:B------:R-:W1:Y:S02]  /*8120*/  @!P0 SYNCS.PHASECHK.TRANS64 P0, [R6+URZ], R3 ;  /* 0x00000003060085a7 */ /* 0x000e64000800007f */
[----:B-1----:R-:W-:Y:S05]  /*8130*/  @!P0 BRA `(.L_x_102) ;  /* 0xfffffffc00f08947 */ /* 0x002fea000383ffff */
[----:B------:R-:W-:Y:S05]  /*8140*/  BRA `(.L_x_122) ;  /* 0xfffffff400f87947 */ /* 0x000fea000383ffff */
.L_x_103:
[----:B0-----:R0:W1:Y:S02]  /*8150*/  SYNCS.PHASECHK.TRANS64.TRYWAIT P0, [R7+URZ], R4 ;  /* 0x00000004070075a7 */ /* 0x001064000800017f */
[----:B-1----:R-:W-:Y:S05]  /*8160*/  @!P0 NANOSLEEP.SYNCS 0x989680 ;  /* 0x009896800000895d */ /* 0x002fea0003900000 */
[----:B------:R-:W1:Y:S02]  /*8170*/  @!P0 SYNCS.PHASECHK.TRANS64 P0, [R7+URZ], R4 ;  /* 0x00000004070085a7 */ /* 0x000e64000800007f */
[----:B-1----:R-:W-:Y:S05]  /*8180*/  @!P0 BRA `(.L_x_103) ;  /* 0xfffffffc00f08947 */ /* 0x002fea000383ffff */
[----:B------:R-:W-:Y:S05]  /*8190*/  BRA `(.L_x_123) ;  /* 0xfffffff800087947 */ /* 0x000fea000383ffff */
.L_x_104:
[----:B0-----:R0:W1:Y:S02]  /*81a0*/  SYNCS.PHASECHK.TRANS64.TRYWAIT P0, [R6+URZ], R3 ;  /* 0x00000003060075a7 */ /* 0x001064000800017f */
[----:B-1----:R-:W-:Y:S05]  /*81b0*/  @!P0 NANOSLEEP.SYNCS 0x989680 ;  /* 0x009896800000895d */ /* 0x002fea0003900000 */
[----:B------:R-:W1:Y:S02]  /*81c0*/  @!P0 SYNCS.PHASECHK.TRANS64 P0, [R6+URZ], R3 ;  /* 0x00000003060085a7 */ /* 0x000e64000800007f */
[----:B-1----:R-:W-:Y:S05]  /*81d0*/  @!P0 BRA `(.L_x_104) ;  /* 0xfffffffc00f08947 */ /* 0x002fea000383ffff */
[----:B------:R-:W-:Y:S05]  /*81e0*/  BRA `(.L_x_124) ;  /* 0xfffffff800187947 */ /* 0x000fea000383ffff */
.L_x_105:
[----:B0-----:R0:W1:Y:S02]  /*81f0*/  SYNCS.PHASECHK.TRANS64.TRYWAIT P0, [R7+URZ], R4 ;  /* 0x00000004070075a7 */ /* 0x001064000800017f */
[----:B-1----:R-:W-:Y:S05]  /*8200*/  @!P0 NANOSLEEP.SYNCS 0x989680 ;  /* 0x009896800000895d */ /* 0x002fea0003900000 */
[----:B------:R-:W1:Y:S02]  /*8210*/  @!P0 SYNCS.PHASECHK.TRANS64 P0, [R7+URZ], R4 ;  /* 0x00000004070085a7 */ /* 0x000e64000800007f */
[----:B-1----:R-:W-:Y:S05]  /*8220*/  @!P0 BRA `(.L_x_105) ;  /* 0xfffffffc00f08947 */ /* 0x002fea000383ffff */
[----:B------:R-:W-:Y:S05]  /*8230*/  BRA `(.L_x_125) ;  /* 0xfffffff800287947 */ /* 0x000fea000383ffff */
.L_x_106:
[----:B0-----:R0:W1:Y:S02]  /*8240*/  SYNCS.PHASECHK.TRANS64.TRYWAIT P0, [R6+URZ], R3 ;  /* 0x00000003060075a7 */ /* 0x001064000800017f */
[----:B-1----:R-:W-:Y:S05]  /*8250*/  @!P0 NANOSLEEP.SYNCS 0x989680 ;  /* 0x009896800000895d */ /* 0x002fea0003900000 */
[----:B------:R-:W1:Y:S02]  /*8260*/  @!P0 SYNCS.PHASECHK.TRANS64 P0, [R6+URZ], R3 ;  /* 0x00000003060085a7 */ /* 0x000e64000800007f */
[----:B-1----:R-:W-:Y:S05]  /*8270*/  @!P0 BRA `(.L_x_106) ;  /* 0xfffffffc00f08947 */ /* 0x002fea000383ffff */
[----:B------:R-:W-:Y:S05]  /*8280*/  BRA `(.L_x_126) ;  /* 0xfffffff800387947 */ /* 0x000fea000383ffff */
.L_x_107:
[----:B0-----:R0:W1:Y:S02]  /*8290*/  SYNCS.PHASECHK.TRANS64.TRYWAIT P0, [R7+URZ], R4 ;  /* 0x00000004070075a7 */ /* 0x001064000800017f */
[----:B-1----:R-:W-:Y:S05]  /*82a0*/  @!P0 NANOSLEEP.SYNCS 0x989680 ;  /* 0x009896800000895d */ /* 0x002fea0003900000 */
[----:B------:R-:W1:Y:S02]  /*82b0*/  @!P0 SYNCS.PHASECHK.TRANS64 P0, [R7+URZ], R4 ;  /* 0x00000004070085a7 */ /* 0x000e64000800007f */
[----:B-1----:R-:W-:Y:S05]  /*82c0*/  @!P0 BRA `(.L_x_107) ;  /* 0xfffffffc00f08947 */ /* 0x002fea000383ffff */
[----:B------:R-:W-:Y:S05]  /*82d0*/  BRA `(.L_x_127) ;  /* 0xfffffff800487947 */ /* 0x000fea000383ffff */
.L_x_108:
[----:B0-----:R0:W1:Y:S02]  /*82e0*/  SYNCS.PHASECHK.TRANS64.TRYWAIT P0, [R6+URZ], R3 ;  /* 0x00000003060075a7 */ /* 0x001064000800017f */
[----:B-1----:R-:W-:Y:S05]  /*82f0*/  @!P0 NANOSLEEP.SYNCS 0x989680 ;  /* 0x009896800000895d */ /* 0x002fea0003900000 */
[----:B------:R-:W1:Y:S02]  /*8300*/  @!P0 SYNCS.PHASECHK.TRANS64 P0, [R6+URZ], R3 ;  /* 0x00000003060085a7 */ /* 0x000e64000800007f */
[----:B-1----:R-:W-:Y:S05]  /*8310*/  @!P0 BRA `(.L_x_108) ;  /* 0xfffffffc00f08947 */ /* 0x002fea000383ffff */
[----:B------:R-:W-:Y:S05]  /*8320*/  BRA `(.L_x_128) ;  /* 0xfffffff800587947 */ /* 0x000fea000383ffff */
.L_x_109:
[----:B0-----:R0:W1:Y:S02]  /*8330*/  SYNCS.PHASECHK.TRANS64.TRYWAIT P0, [R7+URZ], R4 ;  /* 0x00000004070075a7 */ /* 0x001064000800017f */
[----:B-1----:R-:W-:Y:S05]  /*8340*/  @!P0 NANOSLEEP.SYNCS 0x989680 ;  /* 0x009896800000895d */ /* 0x002fea0003900000 */
[----:B------:R-:W1:Y:S02]  /*8350*/  @!P0 SYNCS.PHASECHK.TRANS64 P0, [R7+URZ], R4 ;  /* 0x00000004070085a7 */ /* 0x000e64000800007f */
[----:B-1----:R-:W-:Y:S05]  /*8360*/  @!P0 BRA `(.L_x_109) ;  /* 0xfffffffc00f08947 */ /* 0x002fea000383ffff */
[----:B------:R-:W-:Y:S05]  /*8370*/  BRA `(.L_x_129) ;  /* 0xfffffff800687947 */ /* 0x000fea000383ffff */
.L_x_110:
[----:B-1----:R1:W2:Y:S02]  /*8380*/  SYNCS.PHASECHK.TRANS64.TRYWAIT P0, [R6+URZ], R3 ;  /* 0x00000003060075a7 */ /* 0x0022a4000800017f */
[----:B--2---:R-:W-:Y:S05]  /*8390*/  @!P0 NANOSLEEP.SYNCS 0x989680 ;  /* 0x009896800000895d */ /* 0x004fea0003900000 */
[----:B------:R-:W2:Y:S02]  /*83a0*/  @!P0 SYNCS.PHASECHK.TRANS64 P0, [R6+URZ], R3 ;  /* 0x00000003060085a7 */ /* 0x000ea4000800007f */
[----:B--2---:R-:W-:Y:S05]  /*83b0*/  @!P0 BRA `(.L_x_110) ;  /* 0xfffffffc00f08947 */ /* 0x004fea000383ffff */
[----:B------:R-:W-:Y:S05]  /*83c0*/  BRA `(.L_x_130) ;  /* 0xfffffff800707947 */ /* 0x000fea000383ffff */
.L_x_131:
[----:B------:R-:W-:-:S00]  /*83d0*/  BRA `(.L_x_131) ;  /* 0xfffffffc00fc7947 */ /* 0x000fc0000383ffff */
[----:B------:R-:W-:-:S00]  /*83e0*/  NOP ;  /* 0x0000000000007918 */ /* 0x000fc00000000000 */
        /* <DEDUP_REMOVED lines=9> */
.L_x_132:


//--------------------- .nv.global.init           --------------------------
	.section	.nv.global.init,"aw",@progbits
.nv.global.init:
	.type		$str$22,@object
	.size		$str$22,($str$23 - $str$22)
$str$22:
        /*0000*/ 	.byte	0x6b, 0x5f, 0x74, 0x69, 0x6c, 0x65, 0x5f, 0x63, 0x6f, 0x75, 0x6e, 0x74, 0x20, 0x3e, 0x3d, 0x20
        /*0010*/ 	.byte	0x31, 0x00
	.type		$str$23,@object
	.size		$str$23,(__unnamed_1 - $str$23)
$str$23:
        /*0012*/ 	.byte	0x2f, 0x74, 0x6d, 0x70, 0x2f, 0x63, 0x75, 0x74, 0x6c, 0x61, 0x73, 0x73, 0x5f, 0x73, 0x77, 0x65
        /*0022*/ 	.byte	0x65, 0x70, 0x5f, 0x73, 0x72, 0x63, 0x2f, 0x69, 0x6e, 0x63, 0x6c, 0x75, 0x64, 0x65, 0x2f, 0x63
        /*0032*/ 	.byte	0x75, 0x74, 0x6c, 0x61, 0x73, 0x73, 0x2f, 0x67, 0x65, 0x6d, 0x6d, 0x2f, 0x63, 0x6f, 0x6c, 0x6c
        /*0042*/ 	.byte	0x65, 0x63, 0x74, 0x69, 0x76, 0x65, 0x2f, 0x73, 0x6d, 0x39, 0x30, 0x5f, 0x6d, 0x6d, 0x61, 0x5f
        /*0052*/ 	.byte	0x74, 0x6d, 0x61, 0x5f, 0x67, 0x6d, 0x6d, 0x61, 0x5f, 0x73, 0x73, 0x5f, 0x77, 0x61, 0x72, 0x70
        /*0062*/ 	.byte	0x73, 0x70, 0x65, 0x63, 0x69, 0x61, 0x6c, 0x69, 0x7a, 0x65, 0x64, 0x2e, 0x68, 0x70, 0x70, 0x00
	.type		__unnamed_1,@object
	.size		__unnamed_1,(.L_0 - __unnamed_1)
__unnamed_1:
        /*0072*/ 	.byte	0x76, 0x6f, 0x69, 0x64, 0x20, 0x63, 0x75, 0x74, 0x6c, 0x61, 0x73, 0x73, 0x3a, 0x3a, 0x67, 0x65
        /* <DEDUP_REMOVED lines=172> */
        /*0b42*/ 	.byte	0x65, 0x6e, 0x74, 0x69, 0x74, 0x79, 0x5d, 0x00
.L_0:


//--------------------- .nv.shared._ZN7cutlass13device_kernelINS_4gemm6kernel13GemmUniversalIN4cute5tupleIJiiiiEEENS1_10collective13CollectiveMmaINS1_34MainloopSm90TmaGmmaWarpSpecializedILi13ENS5_IJNS4_1CILi2EEENSA_ILi1EEESC_EEENS1_35KernelTmaWarpSpecializedCooperativeEEENS5_IJNSA_ILi512EEENSA_ILi32EEESH_EEEaNS5_IJlSC_lEEEaSJ_NS4_8TiledMMAINS4_8MMA_AtomIJNS4_4SM904GMMA26MMA_64x32x32_S32S8S8_SS_TNEEEENS4_6LayoutISD_NS5_IJSC_NSA_ILi0EEESR_EEEEENS5_IJNS4_10UnderscoreESU_SU_EEEEENS4_13SM90_TMA_LOADENS4_14ComposedLayoutINS4_7SwizzleILi1ELi4ELi3EEENS4_18smem_ptr_flag_bitsILi8EEENSQ_INS5_IJNSA_ILi8EEESH_EEENS5_IJSH_SC_EEEEEEEvNS4_8identityENS4_23SM90_TMA_LOAD_MULTICASTES17_vS18_EENS_8epilogue10collective6detail29Sm90TmaWarpSpecializedAdapterINS1C_15DefaultEpilogueIaSJ_SJ_NS1B_6thread17LinearCombinationIaLi1EiiLNS1G_9ScaleType4KindE0ELNS_15FloatRoundStyleE2EaEENS1_15EpilogueDefaultEEEEEvvEEEEvNT_6ParamsE --------------------------
	.section	.nv.shared._ZN7cutlass13device_kernelINS_4gemm6kernel13GemmUniversalIN4cute5tupleIJiiiiEEENS1_10collective13CollectiveMmaINS1_34MainloopSm90TmaGmmaWarpSpecializedILi13ENS5_IJNS4_1CILi2EEENSA_ILi1EEESC_EEENS1_35KernelTmaWarpSpecializedCooperativeEEENS5_IJNSA_ILi512EEENSA_ILi32EEESH_EEEaNS5_IJlSC_lEEEaSJ_NS4_8TiledMMAINS4_8MMA_AtomIJNS4_4SM904GMMA26MMA_64x32x32_S32S8S8_SS_TNEEEENS4_6LayoutISD_NS5_IJSC_NSA_ILi0EEESR_EEEEENS5_IJNS4_10UnderscoreESU_SU_EEEEENS4_13SM90_TMA_LOADENS4_14ComposedLayoutINS4_7SwizzleILi1ELi4ELi3EEENS4_18smem_ptr_flag_bitsILi8EEENSQ_INS5_IJNSA_ILi8EEESH_EEENS5_IJSH_SC_EEEEEEEvNS4_8identityENS4_23SM90_TMA_LOAD_MULTICASTES17_vS18_EENS_8epilogue10collective6detail29Sm90TmaWarpSpecializedAdapterINS1C_15DefaultEpilogueIaSJ_SJ_NS1B_6thread17LinearCombinationIaLi1EiiLNS1G_9ScaleType4KindE0ELNS_15FloatRoundStyleE2EaEENS1_15EpilogueDefaultEEEEEvvEEEEvNT_6ParamsE,"aw",@nobits
	.sectionflags	@""
	.align	16
	.zero		1024


//--------------------- .nv.shared.reserved.0     --------------------------
	.section	.nv.shared.reserved.0,"aw",@nobits
	.weak		__nv_reservedSMEM_offset_0_alias
	.size		__nv_reservedSMEM_offset_0_alias, 0, 0
	.other		__nv_reservedSMEM_offset_0_alias,@"STO_CUDA_RESERVED_SHARED STV_DEFAULT"
__nv_reservedSMEM_offset_0_alias:
	.zero		0


//--------------------- .nv.global                --------------------------
	.section	.nv.global,"aw",@nobits
.nv.global:
	.type		_ZN40_INTERNAL_bf60f078_4_k_cu_7d296f97_134744cute1_E,@object
	.size		_ZN40_INTERNAL_bf60f078_4_k_cu_7d296f97_134744cute1_E,(_ZN40_INTERNAL_bf60f078_4_k_cu_7d296f97_134744cuda3std3__45__cpo6cbeginE - _ZN40_INTERNAL_bf60f078_4_k_cu_7d296f97_134744cute1_E)
_ZN40_INTERNAL_bf60f078_4_k_cu_7d296f97_134744cute1_E:
	.zero		1
	.type		_ZN40_INTERNAL_bf60f078_4_k_cu_7d296f97_134744cuda3std3__45__cpo6cbeginE,@object
	.size		_ZN40_INTERNAL_bf60f078_4_k_cu_7d296f97_134744cuda3std3__45__cpo6cbeginE,(_ZN40_INTERNAL_bf60f078_4_k_cu_7d296f97_134744cuda3std3__48in_placeE - _ZN40_INTERNAL_bf60f078_4_k_cu_7d296f97_134744cuda3std3__45__cpo6cbeginE)
_ZN40_INTERNAL_bf60f078_4_k_cu_7d296f97_134744cuda3std3__45__cpo6cbeginE:
	.zero		1
	.type		_ZN40_INTERNAL_bf60f078_4_k_cu_7d296f97_134744cuda3std3__48in_placeE,@object
	.size		_ZN40_INTERNAL_bf60f078_4_k_cu_7d296f97_134744cuda3std3__48in_placeE,(_ZN40_INTERNAL_bf60f078_4_k_cu_7d296f97_134744cuda3std6ranges3__45__cpo9iter_moveE - _ZN40_INTERNAL_bf60f078_4_k_cu_7d296f97_134744cuda3std3__48in_placeE)
_ZN40_INTERNAL_bf60f078_4_k_cu_7d296f97_134744cuda3std3__48in_placeE:
	.zero		1
	.type		_ZN40_INTERNAL_bf60f078_4_k_cu_7d296f97_134744cuda3std6ranges3__45__cpo9iter_moveE,@object
	.size		_ZN40_INTERNAL_bf60f078_4_k_cu_7d296f97_134744cuda3std6ranges3__45__cpo9iter_moveE,(_ZN40_INTERNAL_bf60f078_4_k_cu_7d296f97_134744cuda3std3__45__cpo5beginE - _ZN40_INTERNAL_bf60f078_4_k_cu_7d296f97_134744cuda3std6ranges3__45__cpo9iter_moveE)
_ZN40_INTERNAL_bf60f078_4_k_cu_7d296f97_134744cuda3std6ranges3__45__cpo9iter_moveE:
	.zero		1
	.type		_ZN40_INTERNAL_bf60f078_4_k_cu_7d296f97_134744cuda3std3__45__cpo5beginE,@object
	.size		_ZN40_INTERNAL_bf60f078_4_k_cu_7d296f97_134744cuda3std3__45__cpo5beginE,(_ZN40_INTERNAL_bf60f078_4_k_cu_7d296f97_134744cuda3std3__442_GLOBAL__N__bf60f078_4_k_cu_7d296f97_134746ignoreE - _ZN40_INTERNAL_bf60f078_4_k_cu_7d296f97_134744cuda3std3__45__cpo5beginE)
_ZN40_INTERNAL_bf60f078_4_k_cu_7d296f97_134744cuda3std3__45__cpo5beginE:
	.zero		1
	.type		_ZN40_INTERNAL_bf60f078_4_k_cu_7d296f97_134744cuda3std3__442_GLOBAL__N__bf60f078_4_k_cu_7d296f97_134746ignoreE,@object
	.size		_ZN40_INTERNAL_bf60f078_4_k_cu_7d296f97_134744cuda3std3__442_GLOBAL__N__bf60f078_4_k_cu_7d296f97_134746ignoreE,(_ZN40_INTERNAL_bf60f078_4_k_cu_7d296f97_134744cute7productE - _ZN40_INTERNAL_bf60f078_4_k_cu_7d296f97_134744cuda3std3__442_GLOBAL__N__bf60f078_4_k_cu_7d296f97_134746ignoreE)
_ZN40_INTERNAL_bf60f078_4_k_cu_7d296f97_134744cuda3std3__442_GLOBAL__N__bf60f078_4_k_cu_7d296f97_134746ignoreE:
	.zero		1
	.type		_ZN40_INTERNAL_bf60f078_4_k_cu_7d296f97_134744cute7productE,@object
	.size		_ZN40_INTERNAL_bf60f078_4_k_cu_7d296f97_134744cute7productE,(_ZN40_INTERNAL_bf60f078_4_k_cu_7d296f97_134744cuda3std3__45__cpo3endE - _ZN40_INTERNAL_bf60f078_4_k_cu_7d296f97_134744cute7productE)
_ZN40_INTERNAL_bf60f078_4_k_cu_7d296f97_134744cute7productE:
	.zero		1
	.type		_ZN40_INTERNAL_bf60f078_4_k_cu_7d296f97_134744cuda3std3__45__cpo3endE,@object
	.size		_ZN40_INTERNAL_bf60f078_4_k_cu_7d296f97_134744cuda3std3__45__cpo3endE,(_ZN40_INTERNAL_bf60f078_4_k_cu_7d296f97_134744cuda3std3__419piecewise_constructE - _ZN40_INTERNAL_bf60f078_4_k_cu_7d296f97_134744cuda3std3__45__cpo3endE)
_ZN40_INTERNAL_bf60f078_4_k_cu_7d296f97_134744cuda3std3__45__cpo3endE:
	.zero		1
	.type		_ZN40_INTERNAL_bf60f078_4_k_cu_7d296f97_134744cuda3std3__419piecewise_constructE,@object
	.size		_ZN40_INTERNAL_bf60f078_4_k_cu_7d296f97_134744cuda3std3__419piecewise_constructE,(_ZN40_INTERNAL_bf60f078_4_k_cu_7d296f97_134744cuda3std3__45__cpo4cendE - _ZN40_INTERNAL_bf60f078_4_k_cu_7d296f97_134744cuda3std3__419piecewise_constructE)
_ZN40_INTERNAL_bf60f078_4_k_cu_7d296f97_134744cuda3std3__419piecewise_constructE:
	.zero		1
	.type		_ZN40_INTERNAL_bf60f078_4_k_cu_7d296f97_134744cuda3std3__45__cpo4cendE,@object
	.size		_ZN40_INTERNAL_bf60f078_4_k_cu_7d296f97_134744cuda3std3__45__cpo4cendE,(_ZN40_INTERNAL_bf60f078_4_k_cu_7d296f97_134744cuda3std6ranges3__45__cpo4swapE - _ZN40_INTERNAL_bf60f078_4_k_cu_7d296f97_134744cuda3std3__45__cpo4cendE)
_ZN40_INTERNAL_bf60f078_4_k_cu_7d296f97_134744cuda3std3__45__cpo4cendE:
	.zero		1
	.type		_ZN40_INTERNAL_bf60f078_4_k_cu_7d296f97_134744cuda3std6ranges3__45__cpo4swapE,@object
	.size		_ZN40_INTERNAL_bf60f078_4_k_cu_7d296f97_134744cuda3std6ranges3__45__cpo4swapE,(.L_8 - _ZN40_INTERNAL_bf60f078_4_k_cu_7d296f97_134744cuda3std6ranges3__45__cpo4swapE)
_ZN40_INTERNAL_bf60f078_4_k_cu_7d296f97_134744cuda3std6ranges3__45__cpo4swapE:
	.zero		1
.L_8:


//--------------------- .nv.constant0._ZN7cutlass13device_kernelINS_4gemm6kernel13GemmUniversalIN4cute5tupleIJiiiiEEENS1_10collective13CollectiveMmaINS1_34MainloopSm90TmaGmmaWarpSpecializedILi13ENS5_IJNS4_1CILi2EEENSA_ILi1EEESC_EEENS1_35KernelTmaWarpSpecializedCooperativeEEENS5_IJNSA_ILi512EEENSA_ILi32EEESH_EEEaNS5_IJlSC_lEEEaSJ_NS4_8TiledMMAINS4_8MMA_AtomIJNS4_4SM904GMMA26MMA_64x32x32_S32S8S8_SS_TNEEEENS4_6LayoutISD_NS5_IJSC_NSA_ILi0EEESR_EEEEENS5_IJNS4_10UnderscoreESU_SU_EEEEENS4_13SM90_TMA_LOADENS4_14ComposedLayoutINS4_7SwizzleILi1ELi4ELi3EEENS4_18smem_ptr_flag_bitsILi8EEENSQ_INS5_IJNSA_ILi8EEESH_EEENS5_IJSH_SC_EEEEEEEvNS4_8identityENS4_23SM90_TMA_LOAD_MULTICASTES17_vS18_EENS_8epilogue10collective6detail29Sm90TmaWarpSpecializedAdapterINS1C_15DefaultEpilogueIaSJ_SJ_NS1B_6thread17LinearCombinationIaLi1EiiLNS1G_9ScaleType4KindE0ELNS_15FloatRoundStyleE2EaEENS1_15EpilogueDefaultEEEEEvvEEEEvNT_6ParamsE --------------------------
	.section	.nv.constant0._ZN7cutlass13device_kernelINS_4gemm6kernel13GemmUniversalIN4cute5tupleIJiiiiEEENS1_10collective13CollectiveMmaINS1_34MainloopSm90TmaGmmaWarpSpecializedILi13ENS5_IJNS4_1CILi2EEENSA_ILi1EEESC_EEENS1_35KernelTmaWarpSpecializedCooperativeEEENS5_IJNSA_ILi512EEENSA_ILi32EEESH_EEEaNS5_IJlSC_lEEEaSJ_NS4_8TiledMMAINS4_8MMA_AtomIJNS4_4SM904GMMA26MMA_64x32x32_S32S8S8_SS_TNEEEENS4_6LayoutISD_NS5_IJSC_NSA_ILi0EEESR_EEEEENS5_IJNS4_10UnderscoreESU_SU_EEEEENS4_13SM90_TMA_LOADENS4_14ComposedLayoutINS4_7SwizzleILi1ELi4ELi3EEENS4_18smem_ptr_flag_bitsILi8EEENSQ_INS5_IJNSA_ILi8EEESH_EEENS5_IJSH_SC_EEEEEEEvNS4_8identityENS4_23SM90_TMA_LOAD_MULTICASTES17_vS18_EENS_8epilogue10collective6detail29Sm90TmaWarpSpecializedAdapterINS1C_15DefaultEpilogueIaSJ_SJ_NS1B_6thread17LinearCombinationIaLi1EiiLNS1G_9ScaleType4KindE0ELNS_15FloatRoundStyleE2EaEENS1_15EpilogueDefaultEEEEEvvEEEEvNT_6ParamsE,"a",@progbits
	.sectionflags	@""
	.align	4
.nv.constant0._ZN7cutlass13device_kernelINS_4gemm6kernel13GemmUniversalIN4cute5tupleIJiiiiEEENS1_10collective13CollectiveMmaINS1_34MainloopSm90TmaGmmaWarpSpecializedILi13ENS5_IJNS4_1CILi2EEENSA_ILi1EEESC_EEENS1_35KernelTmaWarpSpecializedCooperativeEEENS5_IJNSA_ILi512EEENSA_ILi32EEESH_EEEaNS5_IJlSC_lEEEaSJ_NS4_8TiledMMAINS4_8MMA_AtomIJNS4_4SM904GMMA26MMA_64x32x32_S32S8S8_SS_TNEEEENS4_6LayoutISD_NS5_IJSC_NSA_ILi0EEESR_EEEEENS5_IJNS4_10UnderscoreESU_SU_EEEEENS4_13SM90_TMA_LOADENS4_14ComposedLayoutINS4_7SwizzleILi1ELi4ELi3EEENS4_18smem_ptr_flag_bitsILi8EEENSQ_INS5_IJNSA_ILi8EEESH_EEENS5_IJSH_SC_EEEEEEEvNS4_8identityENS4_23SM90_TMA_LOAD_MULTICASTES17_vS18_EENS_8epilogue10collective6detail29Sm90TmaWarpSpecializedAdapterINS1C_15DefaultEpilogueIaSJ_SJ_NS1B_6thread17LinearCombinationIaLi1EiiLNS1G_9ScaleType4KindE0ELNS_15FloatRoundStyleE2EaEENS1_15EpilogueDefaultEEEEEvvEEEEvNT_6ParamsE:
	.zero		1664


//--------------------- SYMBOLS --------------------------

	.type		.nv.reservedSmem.offset0,@object
	.size		.nv.reservedSmem.offset0,0x4
	.type		__assertfail,@function
